//
// Generated by NVIDIA NVVM Compiler
//
// Compiler Build ID: CL-36424714
// Cuda compilation tools, release 13.0, V13.0.88
// Based on NVVM 20.0.0
//

.version 9.0
.target sm_100
.address_size 64

	// .globl	_Z22SetMinimumOnLab_9SeedsiiiPKdS0_S0_S0_S0_S0_S0_S0_S0_S0_PiPdd
.extern .func __assertfail
(
	.param .b64 __assertfail_param_0,
	.param .b64 __assertfail_param_1,
	.param .b32 __assertfail_param_2,
	.param .b64 __assertfail_param_3,
	.param .b64 __assertfail_param_4
)
;
.global .align 1 .b8 __unnamed_1[228] = {118, 111, 105, 100, 32, 83, 101, 116, 77, 105, 110, 105, 109, 117, 109, 79, 110, 76, 97, 98, 95, 57, 83, 101, 101, 100, 115, 40, 105, 110, 116, 44, 32, 105, 110, 116, 44, 32, 105, 110, 116, 44, 32, 99, 111, 110, 115, 116, 32, 100, 111, 117, 98, 108, 101, 32, 42, 44, 32, 99, 111, 110, 115, 116, 32, 100, 111, 117, 98, 108, 101, 32, 42, 44, 32, 99, 111, 110, 115, 116, 32, 100, 111, 117, 98, 108, 101, 32, 42, 44, 32, 99, 111, 110, 115, 116, 32, 100, 111, 117, 98, 108, 101, 32, 42, 44, 32, 99, 111, 110, 115, 116, 32, 100, 111, 117, 98, 108, 101, 32, 42, 44, 32, 99, 111, 110, 115, 116, 32, 100, 111, 117, 98, 108, 101, 32, 42, 44, 32, 99, 111, 110, 115, 116, 32, 100, 111, 117, 98, 108, 101, 32, 42, 44, 32, 99, 111, 110, 115, 116, 32, 100, 111, 117, 98, 108, 101, 32, 42, 44, 32, 99, 111, 110, 115, 116, 32, 100, 111, 117, 98, 108, 101, 32, 42, 44, 32, 99, 111, 110, 115, 116, 32, 100, 111, 117, 98, 108, 101, 32, 42, 44, 32, 105, 110, 116, 32, 42, 44, 32, 100, 111, 117, 98, 108, 101, 32, 42, 44, 32, 100, 111, 117, 98, 108, 101, 41};
.global .align 1 .b8 $str[42] = {108, 97, 98, 101, 108, 115, 95, 105, 110, 100, 32, 62, 61, 32, 45, 49, 32, 38, 38, 32, 108, 97, 98, 101, 108, 115, 95, 105, 110, 100, 60, 107, 115, 101, 101, 100, 115, 83, 105, 122, 101};
.global .align 1 .b8 $str$1[27] = {47, 116, 109, 112, 47, 115, 97, 115, 115, 95, 99, 117, 95, 52, 52, 122, 119, 121, 117, 50, 97, 47, 107, 46, 99, 117};

.visible .entry _Z22SetMinimumOnLab_9SeedsiiiPKdS0_S0_S0_S0_S0_S0_S0_S0_S0_PiPdd(
	.param .u32 _Z22SetMinimumOnLab_9SeedsiiiPKdS0_S0_S0_S0_S0_S0_S0_S0_S0_PiPdd_param_0,
	.param .u32 _Z22SetMinimumOnLab_9SeedsiiiPKdS0_S0_S0_S0_S0_S0_S0_S0_S0_PiPdd_param_1,
	.param .u32 _Z22SetMinimumOnLab_9SeedsiiiPKdS0_S0_S0_S0_S0_S0_S0_S0_S0_PiPdd_param_2,
	.param .u64 .ptr .align 1 _Z22SetMinimumOnLab_9SeedsiiiPKdS0_S0_S0_S0_S0_S0_S0_S0_S0_PiPdd_param_3,
	.param .u64 .ptr .align 1 _Z22SetMinimumOnLab_9SeedsiiiPKdS0_S0_S0_S0_S0_S0_S0_S0_S0_PiPdd_param_4,
	.param .u64 .ptr .align 1 _Z22SetMinimumOnLab_9SeedsiiiPKdS0_S0_S0_S0_S0_S0_S0_S0_S0_PiPdd_param_5,
	.param .u64 .ptr .align 1 _Z22SetMinimumOnLab_9SeedsiiiPKdS0_S0_S0_S0_S0_S0_S0_S0_S0_PiPdd_param_6,
	.param .u64 .ptr .align 1 _Z22SetMinimumOnLab_9SeedsiiiPKdS0_S0_S0_S0_S0_S0_S0_S0_S0_PiPdd_param_7,
	.param .u64 .ptr .align 1 _Z22SetMinimumOnLab_9SeedsiiiPKdS0_S0_S0_S0_S0_S0_S0_S0_S0_PiPdd_param_8,
	.param .u64 .ptr .align 1 _Z22SetMinimumOnLab_9SeedsiiiPKdS0_S0_S0_S0_S0_S0_S0_S0_S0_PiPdd_param_9,
	.param .u64 .ptr .align 1 _Z22SetMinimumOnLab_9SeedsiiiPKdS0_S0_S0_S0_S0_S0_S0_S0_S0_PiPdd_param_10,
	.param .u64 .ptr .align 1 _Z22SetMinimumOnLab_9SeedsiiiPKdS0_S0_S0_S0_S0_S0_S0_S0_S0_PiPdd_param_11,
	.param .u64 .ptr .align 1 _Z22SetMinimumOnLab_9SeedsiiiPKdS0_S0_S0_S0_S0_S0_S0_S0_S0_PiPdd_param_12,
	.param .u64 .ptr .align 1 _Z22SetMinimumOnLab_9SeedsiiiPKdS0_S0_S0_S0_S0_S0_S0_S0_S0_PiPdd_param_13,
	.param .u64 .ptr .align 1 _Z22SetMinimumOnLab_9SeedsiiiPKdS0_S0_S0_S0_S0_S0_S0_S0_S0_PiPdd_param_14,
	.param .f64 _Z22SetMinimumOnLab_9SeedsiiiPKdS0_S0_S0_S0_S0_S0_S0_S0_S0_PiPdd_param_15
)
{
	.reg .pred 	%p<73>;
	.reg .b32 	%r<52>;
	.reg .b32 	%f<9>;
	.reg .b64 	%rd<146>;
	.reg .b64 	%fd<214>;

	ld.param.u32 	%r22, [_Z22SetMinimumOnLab_9SeedsiiiPKdS0_S0_S0_S0_S0_S0_S0_S0_S0_PiPdd_param_0];
	ld.param.u32 	%r23, [_Z22SetMinimumOnLab_9SeedsiiiPKdS0_S0_S0_S0_S0_S0_S0_S0_S0_PiPdd_param_1];
	ld.param.u32 	%r25, [_Z22SetMinimumOnLab_9SeedsiiiPKdS0_S0_S0_S0_S0_S0_S0_S0_S0_PiPdd_param_2];
	ld.param.u64 	%rd11, [_Z22SetMinimumOnLab_9SeedsiiiPKdS0_S0_S0_S0_S0_S0_S0_S0_S0_PiPdd_param_3];
	ld.param.u64 	%rd12, [_Z22SetMinimumOnLab_9SeedsiiiPKdS0_S0_S0_S0_S0_S0_S0_S0_S0_PiPdd_param_4];
	ld.param.u64 	%rd13, [_Z22SetMinimumOnLab_9SeedsiiiPKdS0_S0_S0_S0_S0_S0_S0_S0_S0_PiPdd_param_5];
	ld.param.u64 	%rd14, [_Z22SetMinimumOnLab_9SeedsiiiPKdS0_S0_S0_S0_S0_S0_S0_S0_S0_PiPdd_param_6];
	ld.param.u64 	%rd15, [_Z22SetMinimumOnLab_9SeedsiiiPKdS0_S0_S0_S0_S0_S0_S0_S0_S0_PiPdd_param_7];
	ld.param.u64 	%rd20, [_Z22SetMinimumOnLab_9SeedsiiiPKdS0_S0_S0_S0_S0_S0_S0_S0_S0_PiPdd_param_10];
	ld.param.u64 	%rd21, [_Z22SetMinimumOnLab_9SeedsiiiPKdS0_S0_S0_S0_S0_S0_S0_S0_S0_PiPdd_param_11];
	ld.param.u64 	%rd22, [_Z22SetMinimumOnLab_9SeedsiiiPKdS0_S0_S0_S0_S0_S0_S0_S0_S0_PiPdd_param_12];
	ld.param.u64 	%rd18, [_Z22SetMinimumOnLab_9SeedsiiiPKdS0_S0_S0_S0_S0_S0_S0_S0_S0_PiPdd_param_13];
	ld.param.u64 	%rd19, [_Z22SetMinimumOnLab_9SeedsiiiPKdS0_S0_S0_S0_S0_S0_S0_S0_S0_PiPdd_param_14];
	cvta.to.global.u64 	%rd1, %rd22;
	cvta.to.global.u64 	%rd2, %rd21;
	cvta.to.global.u64 	%rd3, %rd20;
	mov.u32 	%r26, %ctaid.x;
	mov.u32 	%r27, %ntid.x;
	mov.u32 	%r28, %tid.x;
	mad.lo.s32 	%r1, %r26, %r27, %r28;
	mov.u32 	%r29, %ctaid.y;
	mov.u32 	%r30, %ntid.y;
	mov.u32 	%r31, %tid.y;
	mad.lo.s32 	%r32, %r29, %r30, %r31;
	cvt.rn.f32.s32 	%f1, %r22;
	sqrt.rn.f32 	%f2, %f1;
	cvt.rzi.s32.f32 	%r3, %f2;
	setp.lt.s32 	%p4, %r1, 0;
	setp.ge.s32 	%p5, %r1, %r23;
	setp.ge.s32 	%p6, %r32, %r25;
	or.pred  	%p7, %p5, %p6;
	or.pred  	%p8, %p7, %p4;
	@%p8 bra 	$L__BB0_33;
	cvta.to.global.u64 	%rd23, %rd18;
	mad.lo.s32 	%r4, %r23, %r32, %r1;
	mul.wide.s32 	%rd24, %r4, 4;
	add.s64 	%rd4, %rd23, %rd24;
	ld.global.u32 	%r5, [%rd4];
	setp.gt.s32 	%p9, %r5, -2;
	setp.lt.s32 	%p10, %r5, %r22;
	and.pred  	%p11, %p9, %p10;
	@%p11 bra 	$L__BB0_3;
	mov.u64 	%rd25, $str;
	cvta.global.u64 	%rd26, %rd25;
	mov.u64 	%rd27, $str$1;
	cvta.global.u64 	%rd28, %rd27;
	mov.u64 	%rd29, __unnamed_1;
	cvta.global.u64 	%rd30, %rd29;
	{ // callseq 0, 0
	.param .b64 param0;
	st.param.b64 	[param0], %rd26;
	.param .b64 param1;
	st.param.b64 	[param1], %rd28;
	.param .b32 param2;
	st.param.b32 	[param2], 311;
	.param .b64 param3;
	st.param.b64 	[param3], %rd30;
	.param .b64 param4;
	st.param.b64 	[param4], 1;
	call.uni 
	__assertfail, 
	(
	param0, 
	param1, 
	param2, 
	param3, 
	param4
	);
	} // callseq 0
$L__BB0_3:
	setp.ne.s32 	%p12, %r5, -1;
	@%p12 bra 	$L__BB0_5;
	cvt.rn.f64.s32 	%fd11, %r23;
	cvt.rn.f64.s32 	%fd12, %r3;
	div.rn.f64 	%fd13, %fd11, %fd12;
	cvt.rn.f32.f64 	%f3, %fd13;
	cvt.rn.f64.u32 	%fd14, %r25;
	div.rn.f64 	%fd15, %fd14, %fd12;
	cvt.rn.f32.f64 	%f4, %fd15;
	cvt.rn.f32.u32 	%f5, %r1;
	div.rn.f32 	%f6, %f5, %f3;
	cvt.rzi.s32.f32 	%r50, %f6;
	cvt.rn.f32.u32 	%f7, %r32;
	div.rn.f32 	%f8, %f7, %f4;
	cvt.rzi.s32.f32 	%r51, %f8;
	bra.uni 	$L__BB0_6;
$L__BB0_5:
	div.s32 	%r51, %r5, %r3;
	mul.lo.s32 	%r33, %r51, %r3;
	sub.s32 	%r50, %r5, %r33;
$L__BB0_6:
	cvta.to.global.u64 	%rd31, %rd11;
	mul.wide.s32 	%rd32, %r4, 8;
	add.s64 	%rd5, %rd31, %rd32;
	cvta.to.global.u64 	%rd33, %rd12;
	add.s64 	%rd6, %rd33, %rd32;
	cvta.to.global.u64 	%rd34, %rd13;
	add.s64 	%rd7, %rd34, %rd32;
	cvta.to.global.u64 	%rd35, %rd14;
	add.s64 	%rd8, %rd35, %rd32;
	cvta.to.global.u64 	%rd36, %rd15;
	add.s64 	%rd9, %rd36, %rd32;
	cvta.to.global.u64 	%rd37, %rd19;
	add.s64 	%rd10, %rd37, %rd32;
	setp.gt.s32 	%p13, %r50, -1;
	setp.lt.s32 	%p14, %r50, %r3;
	and.pred  	%p1, %p13, %p14;
	not.pred 	%p15, %p1;
	setp.lt.s32 	%p16, %r51, 0;
	or.pred  	%p17, %p15, %p16;
	setp.ge.s32 	%p18, %r51, %r3;
	or.pred  	%p19, %p17, %p18;
	@%p19 bra 	$L__BB0_9;
	ld.param.f64 	%fd205, [_Z22SetMinimumOnLab_9SeedsiiiPKdS0_S0_S0_S0_S0_S0_S0_S0_S0_PiPdd_param_15];
	ld.param.u64 	%rd137, [_Z22SetMinimumOnLab_9SeedsiiiPKdS0_S0_S0_S0_S0_S0_S0_S0_S0_PiPdd_param_9];
	ld.param.u64 	%rd128, [_Z22SetMinimumOnLab_9SeedsiiiPKdS0_S0_S0_S0_S0_S0_S0_S0_S0_PiPdd_param_8];
	mad.lo.s32 	%r12, %r51, %r3, %r50;
	ld.global.f64 	%fd16, [%rd5];
	ld.global.f64 	%fd17, [%rd6];
	ld.global.f64 	%fd18, [%rd7];
	ld.global.f64 	%fd19, [%rd8];
	ld.global.f64 	%fd20, [%rd9];
	cvta.to.global.u64 	%rd38, %rd128;
	mul.wide.s32 	%rd39, %r12, 8;
	add.s64 	%rd40, %rd38, %rd39;
	ld.global.f64 	%fd21, [%rd40];
	cvta.to.global.u64 	%rd41, %rd137;
	add.s64 	%rd42, %rd41, %rd39;
	ld.global.f64 	%fd22, [%rd42];
	add.s64 	%rd43, %rd3, %rd39;
	ld.global.f64 	%fd23, [%rd43];
	add.s64 	%rd44, %rd2, %rd39;
	ld.global.f64 	%fd24, [%rd44];
	add.s64 	%rd45, %rd1, %rd39;
	ld.global.f64 	%fd25, [%rd45];
	sub.f64 	%fd26, %fd21, %fd16;
	sub.f64 	%fd27, %fd23, %fd18;
	mul.f64 	%fd28, %fd27, %fd27;
	fma.rn.f64 	%fd29, %fd26, %fd26, %fd28;
	sub.f64 	%fd30, %fd22, %fd17;
	fma.rn.f64 	%fd31, %fd30, %fd30, %fd29;
	sub.f64 	%fd32, %fd24, %fd19;
	sub.f64 	%fd33, %fd25, %fd20;
	mul.f64 	%fd34, %fd33, %fd33;
	fma.rn.f64 	%fd35, %fd32, %fd32, %fd34;
	fma.rn.f64 	%fd1, %fd205, %fd35, %fd31;
	ld.global.f64 	%fd36, [%rd10];
	setp.geu.f64 	%p20, %fd1, %fd36;
	@%p20 bra 	$L__BB0_9;
	st.global.f64 	[%rd10], %fd1;
	st.global.u32 	[%rd4], %r12;
$L__BB0_9:
	setp.ge.s32 	%p21, %r51, %r3;
	setp.lt.s32 	%p22, %r51, 0;
	add.s32 	%r34, %r50, 1;
	setp.gt.s32 	%p23, %r50, -2;
	setp.lt.s32 	%p24, %r34, %r3;
	and.pred  	%p2, %p23, %p24;
	not.pred 	%p25, %p2;
	or.pred  	%p26, %p25, %p22;
	or.pred  	%p27, %p26, %p21;
	@%p27 bra 	$L__BB0_12;
	ld.param.f64 	%fd206, [_Z22SetMinimumOnLab_9SeedsiiiPKdS0_S0_S0_S0_S0_S0_S0_S0_S0_PiPdd_param_15];
	ld.param.u64 	%rd138, [_Z22SetMinimumOnLab_9SeedsiiiPKdS0_S0_S0_S0_S0_S0_S0_S0_S0_PiPdd_param_9];
	ld.param.u64 	%rd129, [_Z22SetMinimumOnLab_9SeedsiiiPKdS0_S0_S0_S0_S0_S0_S0_S0_S0_PiPdd_param_8];
	mul.lo.s32 	%r13, %r51, %r3;
	ld.global.f64 	%fd37, [%rd5];
	ld.global.f64 	%fd38, [%rd6];
	ld.global.f64 	%fd39, [%rd7];
	ld.global.f64 	%fd40, [%rd8];
	ld.global.f64 	%fd41, [%rd9];
	cvt.s64.s32 	%rd46, %r13;
	cvt.s64.s32 	%rd47, %r50;
	add.s64 	%rd48, %rd46, %rd47;
	cvta.to.global.u64 	%rd49, %rd129;
	shl.b64 	%rd50, %rd48, 3;
	add.s64 	%rd51, %rd49, %rd50;
	ld.global.f64 	%fd42, [%rd51+8];
	cvta.to.global.u64 	%rd52, %rd138;
	add.s64 	%rd53, %rd52, %rd50;
	ld.global.f64 	%fd43, [%rd53+8];
	add.s64 	%rd54, %rd3, %rd50;
	ld.global.f64 	%fd44, [%rd54+8];
	add.s64 	%rd55, %rd2, %rd50;
	ld.global.f64 	%fd45, [%rd55+8];
	add.s64 	%rd56, %rd1, %rd50;
	ld.global.f64 	%fd46, [%rd56+8];
	sub.f64 	%fd47, %fd42, %fd37;
	sub.f64 	%fd48, %fd44, %fd39;
	mul.f64 	%fd49, %fd48, %fd48;
	fma.rn.f64 	%fd50, %fd47, %fd47, %fd49;
	sub.f64 	%fd51, %fd43, %fd38;
	fma.rn.f64 	%fd52, %fd51, %fd51, %fd50;
	sub.f64 	%fd53, %fd45, %fd40;
	sub.f64 	%fd54, %fd46, %fd41;
	mul.f64 	%fd55, %fd54, %fd54;
	fma.rn.f64 	%fd56, %fd53, %fd53, %fd55;
	fma.rn.f64 	%fd2, %fd206, %fd56, %fd52;
	ld.global.f64 	%fd57, [%rd10];
	setp.geu.f64 	%p28, %fd2, %fd57;
	@%p28 bra 	$L__BB0_12;
	st.global.f64 	[%rd10], %fd2;
	add.s32 	%r35, %r50, %r13;
	add.s32 	%r36, %r35, 1;
	st.global.u32 	[%rd4], %r36;
$L__BB0_12:
	setp.ge.s32 	%p29, %r51, %r3;
	setp.lt.s32 	%p30, %r51, 0;
	setp.gt.s32 	%p31, %r50, 0;
	setp.le.s32 	%p32, %r50, %r3;
	and.pred  	%p3, %p31, %p32;
	not.pred 	%p33, %p3;
	or.pred  	%p34, %p33, %p30;
	or.pred  	%p35, %p34, %p29;
	@%p35 bra 	$L__BB0_15;
	ld.param.f64 	%fd207, [_Z22SetMinimumOnLab_9SeedsiiiPKdS0_S0_S0_S0_S0_S0_S0_S0_S0_PiPdd_param_15];
	ld.param.u64 	%rd139, [_Z22SetMinimumOnLab_9SeedsiiiPKdS0_S0_S0_S0_S0_S0_S0_S0_S0_PiPdd_param_9];
	ld.param.u64 	%rd130, [_Z22SetMinimumOnLab_9SeedsiiiPKdS0_S0_S0_S0_S0_S0_S0_S0_S0_PiPdd_param_8];
	mul.lo.s32 	%r14, %r51, %r3;
	ld.global.f64 	%fd58, [%rd5];
	ld.global.f64 	%fd59, [%rd6];
	ld.global.f64 	%fd60, [%rd7];
	ld.global.f64 	%fd61, [%rd8];
	ld.global.f64 	%fd62, [%rd9];
	cvt.s64.s32 	%rd57, %r14;
	cvt.u64.u32 	%rd58, %r50;
	add.s64 	%rd59, %rd57, %rd58;
	cvta.to.global.u64 	%rd60, %rd130;
	shl.b64 	%rd61, %rd59, 3;
	add.s64 	%rd62, %rd60, %rd61;
	ld.global.f64 	%fd63, [%rd62+-8];
	cvta.to.global.u64 	%rd63, %rd139;
	add.s64 	%rd64, %rd63, %rd61;
	ld.global.f64 	%fd64, [%rd64+-8];
	add.s64 	%rd65, %rd3, %rd61;
	ld.global.f64 	%fd65, [%rd65+-8];
	add.s64 	%rd66, %rd2, %rd61;
	ld.global.f64 	%fd66, [%rd66+-8];
	add.s64 	%rd67, %rd1, %rd61;
	ld.global.f64 	%fd67, [%rd67+-8];
	sub.f64 	%fd68, %fd63, %fd58;
	sub.f64 	%fd69, %fd65, %fd60;
	mul.f64 	%fd70, %fd69, %fd69;
	fma.rn.f64 	%fd71, %fd68, %fd68, %fd70;
	sub.f64 	%fd72, %fd64, %fd59;
	fma.rn.f64 	%fd73, %fd72, %fd72, %fd71;
	sub.f64 	%fd74, %fd66, %fd61;
	sub.f64 	%fd75, %fd67, %fd62;
	mul.f64 	%fd76, %fd75, %fd75;
	fma.rn.f64 	%fd77, %fd74, %fd74, %fd76;
	fma.rn.f64 	%fd3, %fd207, %fd77, %fd73;
	ld.global.f64 	%fd78, [%rd10];
	setp.geu.f64 	%p36, %fd3, %fd78;
	@%p36 bra 	$L__BB0_15;
	st.global.f64 	[%rd10], %fd3;
	add.s32 	%r37, %r50, %r14;
	add.s32 	%r38, %r37, -1;
	st.global.u32 	[%rd4], %r38;
$L__BB0_15:
	add.s32 	%r15, %r51, 1;
	setp.lt.s32 	%p37, %r51, -1;
	or.pred  	%p39, %p15, %p37;
	setp.ge.s32 	%p40, %r15, %r3;
	or.pred  	%p41, %p39, %p40;
	@%p41 bra 	$L__BB0_18;
	ld.param.f64 	%fd208, [_Z22SetMinimumOnLab_9SeedsiiiPKdS0_S0_S0_S0_S0_S0_S0_S0_S0_PiPdd_param_15];
	ld.param.u64 	%rd140, [_Z22SetMinimumOnLab_9SeedsiiiPKdS0_S0_S0_S0_S0_S0_S0_S0_S0_PiPdd_param_9];
	ld.param.u64 	%rd131, [_Z22SetMinimumOnLab_9SeedsiiiPKdS0_S0_S0_S0_S0_S0_S0_S0_S0_PiPdd_param_8];
	mad.lo.s32 	%r16, %r15, %r3, %r50;
	ld.global.f64 	%fd79, [%rd5];
	ld.global.f64 	%fd80, [%rd6];
	ld.global.f64 	%fd81, [%rd7];
	ld.global.f64 	%fd82, [%rd8];
	ld.global.f64 	%fd83, [%rd9];
	cvta.to.global.u64 	%rd68, %rd131;
	mul.wide.s32 	%rd69, %r16, 8;
	add.s64 	%rd70, %rd68, %rd69;
	ld.global.f64 	%fd84, [%rd70];
	cvta.to.global.u64 	%rd71, %rd140;
	add.s64 	%rd72, %rd71, %rd69;
	ld.global.f64 	%fd85, [%rd72];
	add.s64 	%rd73, %rd3, %rd69;
	ld.global.f64 	%fd86, [%rd73];
	add.s64 	%rd74, %rd2, %rd69;
	ld.global.f64 	%fd87, [%rd74];
	add.s64 	%rd75, %rd1, %rd69;
	ld.global.f64 	%fd88, [%rd75];
	sub.f64 	%fd89, %fd84, %fd79;
	sub.f64 	%fd90, %fd86, %fd81;
	mul.f64 	%fd91, %fd90, %fd90;
	fma.rn.f64 	%fd92, %fd89, %fd89, %fd91;
	sub.f64 	%fd93, %fd85, %fd80;
	fma.rn.f64 	%fd94, %fd93, %fd93, %fd92;
	sub.f64 	%fd95, %fd87, %fd82;
	sub.f64 	%fd96, %fd88, %fd83;
	mul.f64 	%fd97, %fd96, %fd96;
	fma.rn.f64 	%fd98, %fd95, %fd95, %fd97;
	fma.rn.f64 	%fd4, %fd208, %fd98, %fd94;
	ld.global.f64 	%fd99, [%rd10];
	setp.geu.f64 	%p42, %fd4, %fd99;
	@%p42 bra 	$L__BB0_18;
	st.global.f64 	[%rd10], %fd4;
	st.global.u32 	[%rd4], %r16;
$L__BB0_18:
	setp.lt.s32 	%p43, %r51, 1;
	or.pred  	%p45, %p15, %p43;
	setp.gt.s32 	%p46, %r51, %r3;
	or.pred  	%p47, %p45, %p46;
	@%p47 bra 	$L__BB0_21;
	ld.param.f64 	%fd209, [_Z22SetMinimumOnLab_9SeedsiiiPKdS0_S0_S0_S0_S0_S0_S0_S0_S0_PiPdd_param_15];
	ld.param.u64 	%rd141, [_Z22SetMinimumOnLab_9SeedsiiiPKdS0_S0_S0_S0_S0_S0_S0_S0_S0_PiPdd_param_9];
	ld.param.u64 	%rd132, [_Z22SetMinimumOnLab_9SeedsiiiPKdS0_S0_S0_S0_S0_S0_S0_S0_S0_PiPdd_param_8];
	add.s32 	%r39, %r51, -1;
	mad.lo.s32 	%r17, %r39, %r3, %r50;
	ld.global.f64 	%fd100, [%rd5];
	ld.global.f64 	%fd101, [%rd6];
	ld.global.f64 	%fd102, [%rd7];
	ld.global.f64 	%fd103, [%rd8];
	ld.global.f64 	%fd104, [%rd9];
	cvta.to.global.u64 	%rd76, %rd132;
	mul.wide.s32 	%rd77, %r17, 8;
	add.s64 	%rd78, %rd76, %rd77;
	ld.global.f64 	%fd105, [%rd78];
	cvta.to.global.u64 	%rd79, %rd141;
	add.s64 	%rd80, %rd79, %rd77;
	ld.global.f64 	%fd106, [%rd80];
	add.s64 	%rd81, %rd3, %rd77;
	ld.global.f64 	%fd107, [%rd81];
	add.s64 	%rd82, %rd2, %rd77;
	ld.global.f64 	%fd108, [%rd82];
	add.s64 	%rd83, %rd1, %rd77;
	ld.global.f64 	%fd109, [%rd83];
	sub.f64 	%fd110, %fd105, %fd100;
	sub.f64 	%fd111, %fd107, %fd102;
	mul.f64 	%fd112, %fd111, %fd111;
	fma.rn.f64 	%fd113, %fd110, %fd110, %fd112;
	sub.f64 	%fd114, %fd106, %fd101;
	fma.rn.f64 	%fd115, %fd114, %fd114, %fd113;
	sub.f64 	%fd116, %fd108, %fd103;
	sub.f64 	%fd117, %fd109, %fd104;
	mul.f64 	%fd118, %fd117, %fd117;
	fma.rn.f64 	%fd119, %fd116, %fd116, %fd118;
	fma.rn.f64 	%fd5, %fd209, %fd119, %fd115;
	ld.global.f64 	%fd120, [%rd10];
	setp.geu.f64 	%p48, %fd5, %fd120;
	@%p48 bra 	$L__BB0_21;
	st.global.f64 	[%rd10], %fd5;
	st.global.u32 	[%rd4], %r17;
$L__BB0_21:
	setp.ge.s32 	%p49, %r15, %r3;
	setp.lt.s32 	%p50, %r51, -1;
	or.pred  	%p52, %p25, %p50;
	or.pred  	%p53, %p52, %p49;
	@%p53 bra 	$L__BB0_24;
	ld.param.f64 	%fd210, [_Z22SetMinimumOnLab_9SeedsiiiPKdS0_S0_S0_S0_S0_S0_S0_S0_S0_PiPdd_param_15];
	ld.param.u64 	%rd142, [_Z22SetMinimumOnLab_9SeedsiiiPKdS0_S0_S0_S0_S0_S0_S0_S0_S0_PiPdd_param_9];
	ld.param.u64 	%rd133, [_Z22SetMinimumOnLab_9SeedsiiiPKdS0_S0_S0_S0_S0_S0_S0_S0_S0_PiPdd_param_8];
	mul.lo.s32 	%r18, %r15, %r3;
	ld.global.f64 	%fd121, [%rd5];
	ld.global.f64 	%fd122, [%rd6];
	ld.global.f64 	%fd123, [%rd7];
	ld.global.f64 	%fd124, [%rd8];
	ld.global.f64 	%fd125, [%rd9];
	cvt.s64.s32 	%rd84, %r18;
	cvt.s64.s32 	%rd85, %r50;
	add.s64 	%rd86, %rd84, %rd85;
	cvta.to.global.u64 	%rd87, %rd133;
	shl.b64 	%rd88, %rd86, 3;
	add.s64 	%rd89, %rd87, %rd88;
	ld.global.f64 	%fd126, [%rd89+8];
	cvta.to.global.u64 	%rd90, %rd142;
	add.s64 	%rd91, %rd90, %rd88;
	ld.global.f64 	%fd127, [%rd91+8];
	add.s64 	%rd92, %rd3, %rd88;
	ld.global.f64 	%fd128, [%rd92+8];
	add.s64 	%rd93, %rd2, %rd88;
	ld.global.f64 	%fd129, [%rd93+8];
	add.s64 	%rd94, %rd1, %rd88;
	ld.global.f64 	%fd130, [%rd94+8];
	sub.f64 	%fd131, %fd126, %fd121;
	sub.f64 	%fd132, %fd128, %fd123;
	mul.f64 	%fd133, %fd132, %fd132;
	fma.rn.f64 	%fd134, %fd131, %fd131, %fd133;
	sub.f64 	%fd135, %fd127, %fd122;
	fma.rn.f64 	%fd136, %fd135, %fd135, %fd134;
	sub.f64 	%fd137, %fd129, %fd124;
	sub.f64 	%fd138, %fd130, %fd125;
	mul.f64 	%fd139, %fd138, %fd138;
	fma.rn.f64 	%fd140, %fd137, %fd137, %fd139;
	fma.rn.f64 	%fd6, %fd210, %fd140, %fd136;
	ld.global.f64 	%fd141, [%rd10];
	setp.geu.f64 	%p54, %fd6, %fd141;
	@%p54 bra 	$L__BB0_24;
	st.global.f64 	[%rd10], %fd6;
	add.s32 	%r40, %r50, %r18;
	add.s32 	%r41, %r40, 1;
	st.global.u32 	[%rd4], %r41;
$L__BB0_24:
	setp.gt.s32 	%p55, %r51, %r3;
	setp.lt.s32 	%p56, %r51, 1;
	or.pred  	%p58, %p33, %p56;
	or.pred  	%p59, %p58, %p55;
	@%p59 bra 	$L__BB0_27;
	ld.param.f64 	%fd211, [_Z22SetMinimumOnLab_9SeedsiiiPKdS0_S0_S0_S0_S0_S0_S0_S0_S0_PiPdd_param_15];
	ld.param.u64 	%rd143, [_Z22SetMinimumOnLab_9SeedsiiiPKdS0_S0_S0_S0_S0_S0_S0_S0_S0_PiPdd_param_9];
	ld.param.u64 	%rd134, [_Z22SetMinimumOnLab_9SeedsiiiPKdS0_S0_S0_S0_S0_S0_S0_S0_S0_PiPdd_param_8];
	add.s32 	%r42, %r51, -1;
	mul.lo.s32 	%r19, %r42, %r3;
	ld.global.f64 	%fd142, [%rd5];
	ld.global.f64 	%fd143, [%rd6];
	ld.global.f64 	%fd144, [%rd7];
	ld.global.f64 	%fd145, [%rd8];
	ld.global.f64 	%fd146, [%rd9];
	cvt.s64.s32 	%rd95, %r19;
	cvt.u64.u32 	%rd96, %r50;
	add.s64 	%rd97, %rd95, %rd96;
	cvta.to.global.u64 	%rd98, %rd134;
	shl.b64 	%rd99, %rd97, 3;
	add.s64 	%rd100, %rd98, %rd99;
	ld.global.f64 	%fd147, [%rd100+-8];
	cvta.to.global.u64 	%rd101, %rd143;
	add.s64 	%rd102, %rd101, %rd99;
	ld.global.f64 	%fd148, [%rd102+-8];
	add.s64 	%rd103, %rd3, %rd99;
	ld.global.f64 	%fd149, [%rd103+-8];
	add.s64 	%rd104, %rd2, %rd99;
	ld.global.f64 	%fd150, [%rd104+-8];
	add.s64 	%rd105, %rd1, %rd99;
	ld.global.f64 	%fd151, [%rd105+-8];
	sub.f64 	%fd152, %fd147, %fd142;
	sub.f64 	%fd153, %fd149, %fd144;
	mul.f64 	%fd154, %fd153, %fd153;
	fma.rn.f64 	%fd155, %fd152, %fd152, %fd154;
	sub.f64 	%fd156, %fd148, %fd143;
	fma.rn.f64 	%fd157, %fd156, %fd156, %fd155;
	sub.f64 	%fd158, %fd150, %fd145;
	sub.f64 	%fd159, %fd151, %fd146;
	mul.f64 	%fd160, %fd159, %fd159;
	fma.rn.f64 	%fd161, %fd158, %fd158, %fd160;
	fma.rn.f64 	%fd7, %fd211, %fd161, %fd157;
	ld.global.f64 	%fd162, [%rd10];
	setp.geu.f64 	%p60, %fd7, %fd162;
	@%p60 bra 	$L__BB0_27;
	st.global.f64 	[%rd10], %fd7;
	add.s32 	%r43, %r50, %r19;
	add.s32 	%r44, %r43, -1;
	st.global.u32 	[%rd4], %r44;
$L__BB0_27:
	setp.gt.s32 	%p61, %r51, %r3;
	setp.lt.s32 	%p62, %r51, 1;
	or.pred  	%p64, %p25, %p62;
	or.pred  	%p65, %p64, %p61;
	@%p65 bra 	$L__BB0_30;
	ld.param.f64 	%fd212, [_Z22SetMinimumOnLab_9SeedsiiiPKdS0_S0_S0_S0_S0_S0_S0_S0_S0_PiPdd_param_15];
	ld.param.u64 	%rd144, [_Z22SetMinimumOnLab_9SeedsiiiPKdS0_S0_S0_S0_S0_S0_S0_S0_S0_PiPdd_param_9];
	ld.param.u64 	%rd135, [_Z22SetMinimumOnLab_9SeedsiiiPKdS0_S0_S0_S0_S0_S0_S0_S0_S0_PiPdd_param_8];
	add.s32 	%r45, %r51, -1;
	mul.lo.s32 	%r46, %r45, %r3;
	add.s32 	%r47, %r50, %r46;
	add.s32 	%r20, %r47, 1;
	ld.global.f64 	%fd163, [%rd5];
	ld.global.f64 	%fd164, [%rd6];
	ld.global.f64 	%fd165, [%rd7];
	ld.global.f64 	%fd166, [%rd8];
	ld.global.f64 	%fd167, [%rd9];
	cvt.s64.s32 	%rd106, %r46;
	cvt.s64.s32 	%rd107, %r50;
	add.s64 	%rd108, %rd106, %rd107;
	cvta.to.global.u64 	%rd109, %rd135;
	shl.b64 	%rd110, %rd108, 3;
	add.s64 	%rd111, %rd109, %rd110;
	ld.global.f64 	%fd168, [%rd111+8];
	cvta.to.global.u64 	%rd112, %rd144;
	add.s64 	%rd113, %rd112, %rd110;
	ld.global.f64 	%fd169, [%rd113+8];
	add.s64 	%rd114, %rd3, %rd110;
	ld.global.f64 	%fd170, [%rd114+8];
	add.s64 	%rd115, %rd2, %rd110;
	ld.global.f64 	%fd171, [%rd115+8];
	add.s64 	%rd116, %rd1, %rd110;
	ld.global.f64 	%fd172, [%rd116+8];
	sub.f64 	%fd173, %fd168, %fd163;
	sub.f64 	%fd174, %fd170, %fd165;
	mul.f64 	%fd175, %fd174, %fd174;
	fma.rn.f64 	%fd176, %fd173, %fd173, %fd175;
	sub.f64 	%fd177, %fd169, %fd164;
	fma.rn.f64 	%fd178, %fd177, %fd177, %fd176;
	sub.f64 	%fd179, %fd171, %fd166;
	sub.f64 	%fd180, %fd172, %fd167;
	mul.f64 	%fd181, %fd180, %fd180;
	fma.rn.f64 	%fd182, %fd179, %fd179, %fd181;
	fma.rn.f64 	%fd8, %fd212, %fd182, %fd178;
	ld.global.f64 	%fd183, [%rd10];
	setp.geu.f64 	%p66, %fd8, %fd183;
	@%p66 bra 	$L__BB0_30;
	st.global.f64 	[%rd10], %fd8;
	st.global.u32 	[%rd4], %r20;
$L__BB0_30:
	setp.ge.s32 	%p67, %r15, %r3;
	setp.lt.s32 	%p68, %r51, -1;
	or.pred  	%p70, %p33, %p68;
	or.pred  	%p71, %p70, %p67;
	@%p71 bra 	$L__BB0_33;
	ld.param.f64 	%fd213, [_Z22SetMinimumOnLab_9SeedsiiiPKdS0_S0_S0_S0_S0_S0_S0_S0_S0_PiPdd_param_15];
	ld.param.u64 	%rd145, [_Z22SetMinimumOnLab_9SeedsiiiPKdS0_S0_S0_S0_S0_S0_S0_S0_S0_PiPdd_param_9];
	ld.param.u64 	%rd136, [_Z22SetMinimumOnLab_9SeedsiiiPKdS0_S0_S0_S0_S0_S0_S0_S0_S0_PiPdd_param_8];
	mul.lo.s32 	%r48, %r15, %r3;
	add.s32 	%r49, %r50, %r48;
	add.s32 	%r21, %r49, -1;
	ld.global.f64 	%fd184, [%rd5];
	ld.global.f64 	%fd185, [%rd6];
	ld.global.f64 	%fd186, [%rd7];
	ld.global.f64 	%fd187, [%rd8];
	ld.global.f64 	%fd188, [%rd9];
	cvt.s64.s32 	%rd117, %r48;
	cvt.u64.u32 	%rd118, %r50;
	add.s64 	%rd119, %rd117, %rd118;
	cvta.to.global.u64 	%rd120, %rd136;
	shl.b64 	%rd121, %rd119, 3;
	add.s64 	%rd122, %rd120, %rd121;
	ld.global.f64 	%fd189, [%rd122+-8];
	cvta.to.global.u64 	%rd123, %rd145;
	add.s64 	%rd124, %rd123, %rd121;
	ld.global.f64 	%fd190, [%rd124+-8];
	add.s64 	%rd125, %rd3, %rd121;
	ld.global.f64 	%fd191, [%rd125+-8];
	add.s64 	%rd126, %rd2, %rd121;
	ld.global.f64 	%fd192, [%rd126+-8];
	add.s64 	%rd127, %rd1, %rd121;
	ld.global.f64 	%fd193, [%rd127+-8];
	sub.f64 	%fd194, %fd189, %fd184;
	sub.f64 	%fd195, %fd191, %fd186;
	mul.f64 	%fd196, %fd195, %fd195;
	fma.rn.f64 	%fd197, %fd194, %fd194, %fd196;
	sub.f64 	%fd198, %fd190, %fd185;
	fma.rn.f64 	%fd199, %fd198, %fd198, %fd197;
	sub.f64 	%fd200, %fd192, %fd187;
	sub.f64 	%fd201, %fd193, %fd188;
	mul.f64 	%fd202, %fd201, %fd201;
	fma.rn.f64 	%fd203, %fd200, %fd200, %fd202;
	fma.rn.f64 	%fd9, %fd213, %fd203, %fd199;
	ld.global.f64 	%fd204, [%rd10];
	setp.geu.f64 	%p72, %fd9, %fd204;
	@%p72 bra 	$L__BB0_33;
	st.global.f64 	[%rd10], %fd9;
	st.global.u32 	[%rd4], %r21;
$L__BB0_33:
	ret;

}


// ===== COMPILED SASS (sm_100) =====

	.target	sm_100

	.elftype	@"ET_EXEC"


//--------------------- .note.nv.tkinfo           --------------------------
	.section	.note.nv.tkinfo,"",@"SHT_NOTE"
	.sectionflags	@"SHF_NOTE_NV_TKINFO"
	.tkinfo
        /*0018*/ 	.word	0x00000002
        /*0030*/ 	.string	""
        /*0030*/ 	.string	"ptxas"
        /*0030*/ 	.string	"Cuda compilation tools, release 13.0, V13.0.88"
        /*0030*/ 	.string	"Build cuda_13.0.r13.0/compiler.36424714_0"
        /*0030*/ 	.string	"-arch sm_100 -m 64 "



//--------------------- .note.nv.cuinfo           --------------------------
	.section	.note.nv.cuinfo,"",@"SHT_NOTE"
	.sectionflags	@"SHF_NOTE_NV_CUINFO"
        /*0018*/ 	.short	0x0002
        /*001a*/ 	.short	0x0064
        /*001c*/ 	.short	0x0082
	.zero		2


//--------------------- .nv.info                  --------------------------
	.section	.nv.info,"",@"SHT_CUDA_INFO"
	.align	4


	//----- nvinfo : EIATTR_REGCOUNT
	.align		4
        /*0000*/ 	.byte	0x04, 0x2f
        /*0002*/ 	.short	(.L_4 - .L_3)
	.align		4
.L_3:
        /*0004*/ 	.word	index@(_Z22SetMinimumOnLab_9SeedsiiiPKdS0_S0_S0_S0_S0_S0_S0_S0_S0_PiPdd)
        /*0008*/ 	.word	0x00000022


	//----- nvinfo : EIATTR_FRAME_SIZE
	.align		4
.L_4:
        /*000c*/ 	.byte	0x04, 0x11
        /*000e*/ 	.short	(.L_6 - .L_5)
	.align		4
.L_5:
        /*0010*/ 	.word	index@($__internal_2_$__cuda_sm3x_div_rn_noftz_f32_slowpath)
        /*0014*/ 	.word	0x00000000


	//----- nvinfo : EIATTR_FRAME_SIZE
	.align		4
.L_6:
        /*0018*/ 	.byte	0x04, 0x11
        /*001a*/ 	.short	(.L_8 - .L_7)
	.align		4
.L_7:
        /*001c*/ 	.word	index@($__internal_1_$__cuda_sm20_sqrt_rn_f32_slowpath)
        /*0020*/ 	.word	0x00000000


	//----- nvinfo : EIATTR_FRAME_SIZE
	.align		4
.L_8:
        /*0024*/ 	.byte	0x04, 0x11
        /*0026*/ 	.short	(.L_10 - .L_9)
	.align		4
.L_9:
        /*0028*/ 	.word	index@($__internal_0_$__cuda_sm20_div_rn_f64_full)
        /*002c*/ 	.word	0x00000000


	//----- nvinfo : EIATTR_FRAME_SIZE
	.align		4
.L_10:
        /*0030*/ 	.byte	0x04, 0x11
        /*0032*/ 	.short	(.L_12 - .L_11)
	.align		4
.L_11:
        /*0034*/ 	.word	index@(_Z22SetMinimumOnLab_9SeedsiiiPKdS0_S0_S0_S0_S0_S0_S0_S0_S0_PiPdd)
        /*0038*/ 	.word	0x00000000


	//----- nvinfo : EIATTR_MIN_STACK_SIZE
	.align		4
.L_12:
        /*003c*/ 	.byte	0x04, 0x12
        /*003e*/ 	.short	(.L_14 - .L_13)
	.align		4
.L_13:
        /*0040*/ 	.word	index@(_Z22SetMinimumOnLab_9SeedsiiiPKdS0_S0_S0_S0_S0_S0_S0_S0_S0_PiPdd)
        /*0044*/ 	.word	0x00000000
.L_14:


//--------------------- .nv.compat                --------------------------
	.section	.nv.compat,"",@"SHT_CUDA_COMPAT_INFO"
	.align	4
        /*0000*/ 	.byte	0x02, 0x09, 0x00, 0x00, 0x02, 0x02, 0x01, 0x00, 0x02, 0x05, 0x05, 0x00, 0x03, 0x07, 0x01, 0x01
        /*0010*/ 	.byte	0x02, 0x03, 0x00, 0x00, 0x02, 0x06, 0x01, 0x00, 0x04, 0x0b, 0x08, 0x00, 0x01, 0x00, 0x00, 0x00
        /*0020*/ 	.byte	0x00, 0x00, 0x00, 0x00


//--------------------- .nv.info._Z22SetMinimumOnLab_9SeedsiiiPKdS0_S0_S0_S0_S0_S0_S0_S0_S0_PiPdd --------------------------
	.section	.nv.info._Z22SetMinimumOnLab_9SeedsiiiPKdS0_S0_S0_S0_S0_S0_S0_S0_S0_PiPdd,"",@"SHT_CUDA_INFO"
	.sectionflags	@""
	.align	4


	//----- nvinfo : EIATTR_CUDA_API_VERSION
	.align		4
        /*0000*/ 	.byte	0x04, 0x37
        /*0002*/ 	.short	(.L_16 - .L_15)
.L_15:
        /*0004*/ 	.word	0x00000082


	//----- nvinfo : EIATTR_KPARAM_INFO
	.align		4
.L_16:
        /*0008*/ 	.byte	0x04, 0x17
        /*000a*/ 	.short	(.L_18 - .L_17)
.L_17:
        /*000c*/ 	.word	0x00000000
        /*0010*/ 	.short	0x000f
        /*0012*/ 	.short	0x0070
        /*0014*/ 	.byte	0x00, 0xf0, 0x21, 0x00


	//----- nvinfo : EIATTR_KPARAM_INFO
	.align		4
.L_18:
        /*0018*/ 	.byte	0x04, 0x17
        /*001a*/ 	.short	(.L_20 - .L_19)
.L_19:
        /*001c*/ 	.word	0x00000000
        /*0020*/ 	.short	0x000e
        /*0022*/ 	.short	0x0068
        /*0024*/ 	.byte	0x00, 0xf5, 0x21, 0x00


	//----- nvinfo : EIATTR_KPARAM_INFO
	.align		4
.L_20:
        /*0028*/ 	.byte	0x04, 0x17
        /*002a*/ 	.short	(.L_22 - .L_21)
.L_21:
        /*002c*/ 	.word	0x00000000
        /*0030*/ 	.short	0x000d
        /*0032*/ 	.short	0x0060
        /*0034*/ 	.byte	0x00, 0xf5, 0x21, 0x00


	//----- nvinfo : EIATTR_KPARAM_INFO
	.align		4
.L_22:
        /*0038*/ 	.byte	0x04, 0x17
        /*003a*/ 	.short	(.L_24 - .L_23)
.L_23:
        /*003c*/ 	.word	0x00000000
        /*0040*/ 	.short	0x000c
        /*0042*/ 	.short	0x0058
        /*0044*/ 	.byte	0x00, 0xf5, 0x21, 0x00


	//----- nvinfo : EIATTR_KPARAM_INFO
	.align		4
.L_24:
        /*0048*/ 	.byte	0x04, 0x17
        /*004a*/ 	.short	(.L_26 - .L_25)
.L_25:
        /*004c*/ 	.word	0x00000000
        /*0050*/ 	.short	0x000b
        /*0052*/ 	.short	0x0050
        /*0054*/ 	.byte	0x00, 0xf5, 0x21, 0x00


	//----- nvinfo : EIATTR_KPARAM_INFO
	.align		4
.L_26:
        /*0058*/ 	.byte	0x04, 0x17
        /*005a*/ 	.short	(.L_28 - .L_27)
.L_27:
        /*005c*/ 	.word	0x00000000
        /*0060*/ 	.short	0x000a
        /*0062*/ 	.short	0x0048
        /*0064*/ 	.byte	0x00, 0xf5, 0x21, 0x00


	//----- nvinfo : EIATTR_KPARAM_INFO
	.align		4
.L_28:
        /*0068*/ 	.byte	0x04, 0x17
        /*006a*/ 	.short	(.L_30 - .L_29)
.L_29:
        /*006c*/ 	.word	0x00000000
        /*0070*/ 	.short	0x0009
        /*0072*/ 	.short	0x0040
        /*0074*/ 	.byte	0x00, 0xf5, 0x21, 0x00


	//----- nvinfo : EIATTR_KPARAM_INFO
	.align		4
.L_30:
        /*0078*/ 	.byte	0x04, 0x17
        /*007a*/ 	.short	(.L_32 - .L_31)
.L_31:
        /*007c*/ 	.word	0x00000000
        /*0080*/ 	.short	0x0008
        /*0082*/ 	.short	0x0038
        /*0084*/ 	.byte	0x00, 0xf5, 0x21, 0x00


	//----- nvinfo : EIATTR_KPARAM_INFO
	.align		4
.L_32:
        /*0088*/ 	.byte	0x04, 0x17
        /*008a*/ 	.short	(.L_34 - .L_33)
.L_33:
        /*008c*/ 	.word	0x00000000
        /*0090*/ 	.short	0x0007
        /*0092*/ 	.short	0x0030
        /*0094*/ 	.byte	0x00, 0xf5, 0x21, 0x00


	//----- nvinfo : EIATTR_KPARAM_INFO
	.align		4
.L_34:
        /*0098*/ 	.byte	0x04, 0x17
        /*009a*/ 	.short	(.L_36 - .L_35)
.L_35:
        /*009c*/ 	.word	0x00000000
        /*00a0*/ 	.short	0x0006
        /*00a2*/ 	.short	0x0028
        /*00a4*/ 	.byte	0x00, 0xf5, 0x21, 0x00


	//----- nvinfo : EIATTR_KPARAM_INFO
	.align		4
.L_36:
        /*00a8*/ 	.byte	0x04, 0x17
        /*00aa*/ 	.short	(.L_38 - .L_37)
.L_37:
        /*00ac*/ 	.word	0x00000000
        /*00b0*/ 	.short	0x0005
        /*00b2*/ 	.short	0x0020
        /*00b4*/ 	.byte	0x00, 0xf5, 0x21, 0x00


	//----- nvinfo : EIATTR_KPARAM_INFO
	.align		4
.L_38:
        /*00b8*/ 	.byte	0x04, 0x17
        /*00ba*/ 	.short	(.L_40 - .L_39)
.L_39:
        /*00bc*/ 	.word	0x00000000
        /*00c0*/ 	.short	0x0004
        /*00c2*/ 	.short	0x0018
        /*00c4*/ 	.byte	0x00, 0xf5, 0x21, 0x00


	//----- nvinfo : EIATTR_KPARAM_INFO
	.align		4
.L_40:
        /*00c8*/ 	.byte	0x04, 0x17
        /*00ca*/ 	.short	(.L_42 - .L_41)
.L_41:
        /*00cc*/ 	.word	0x00000000
        /*00d0*/ 	.short	0x0003
        /*00d2*/ 	.short	0x0010
        /*00d4*/ 	.byte	0x00, 0xf5, 0x21, 0x00


	//----- nvinfo : EIATTR_KPARAM_INFO
	.align		4
.L_42:
        /*00d8*/ 	.byte	0x04, 0x17
        /*00da*/ 	.short	(.L_44 - .L_43)
.L_43:
        /*00dc*/ 	.word	0x00000000
        /*00e0*/ 	.short	0x0002
        /*00e2*/ 	.short	0x0008
        /*00e4*/ 	.byte	0x00, 0xf0, 0x11, 0x00


	//----- nvinfo : EIATTR_KPARAM_INFO
	.align		4
.L_44:
        /*00e8*/ 	.byte	0x04, 0x17
        /*00ea*/ 	.short	(.L_46 - .L_45)
.L_45:
        /*00ec*/ 	.word	0x00000000
        /*00f0*/ 	.short	0x0001
        /*00f2*/ 	.short	0x0004
        /*00f4*/ 	.byte	0x00, 0xf0, 0x11, 0x00


	//----- nvinfo : EIATTR_KPARAM_INFO
	.align		4
.L_46:
        /*00f8*/ 	.byte	0x04, 0x17
        /*00fa*/ 	.short	(.L_48 - .L_47)
.L_47:
        /*00fc*/ 	.word	0x00000000
        /*0100*/ 	.short	0x0000
        /*0102*/ 	.short	0x0000
        /*0104*/ 	.byte	0x00, 0xf0, 0x11, 0x00


	//----- nvinfo : EIATTR_SPARSE_MMA_MASK
	.align		4
.L_48:
        /*0108*/ 	.byte	0x03, 0x50
        /*010a*/ 	.short	0x0000


	//----- nvinfo : EIATTR_MAXREG_COUNT
	.align		4
        /*010c*/ 	.byte	0x03, 0x1b
        /*010e*/ 	.short	0x00ff


	//----- nvinfo : EIATTR_EXTERNS
	.align		4
        /*0110*/ 	.byte	0x04, 0x0f
        /*0112*/ 	.short	(.L_50 - .L_49)


	//   ....[0]....
	.align		4
.L_49:
        /*0114*/ 	.word	index@(__assertfail)


	//----- nvinfo : EIATTR_MERCURY_ISA_VERSION
	.align		4
.L_50:
        /*0118*/ 	.byte	0x03, 0x5f
        /*011a*/ 	.short	0x0101


	//----- nvinfo : EIATTR_VRC_CTA_INIT_COUNT
	.align		4
        /*011c*/ 	.byte	0x02, 0x4a
	.zero		1
	.zero		1


	//----- nvinfo : EIATTR_SYSCALL_OFFSETS
	.align		4
        /*0120*/ 	.byte	0x04, 0x46
        /*0122*/ 	.short	(.L_52 - .L_51)


	//   ....[0]....
.L_51:
        /*0124*/ 	.word	0x00000360


	//----- nvinfo : EIATTR_EXIT_INSTR_OFFSETS
	.align		4
.L_52:
        /*0128*/ 	.byte	0x04, 0x1c
        /*012a*/ 	.short	(.L_54 - .L_53)


	//   ....[0]....
.L_53:
        /*012c*/ 	.word	0x000001b0


	//   ....[1]....
        /*0130*/ 	.word	0x00002420


	//   ....[2]....
        /*0134*/ 	.word	0x000026e0


	//   ....[3]....
        /*0138*/ 	.word	0x00002710


	//----- nvinfo : EIATTR_CRS_STACK_SIZE
	.align		4
.L_54:
        /*013c*/ 	.byte	0x04, 0x1e
        /*013e*/ 	.short	(.L_56 - .L_55)
.L_55:
        /*0140*/ 	.word	0x00000000


	//----- nvinfo : EIATTR_CBANK_PARAM_SIZE
	.align		4
.L_56:
        /*0144*/ 	.byte	0x03, 0x19
        /*0146*/ 	.short	0x0078


	//----- nvinfo : EIATTR_PARAM_CBANK
	.align		4
        /*0148*/ 	.byte	0x04, 0x0a
        /*014a*/ 	.short	(.L_58 - .L_57)
	.align		4
.L_57:
        /*014c*/ 	.word	index@(.nv.constant0._Z22SetMinimumOnLab_9SeedsiiiPKdS0_S0_S0_S0_S0_S0_S0_S0_S0_PiPdd)
        /*0150*/ 	.short	0x0380
        /*0152*/ 	.short	0x0078


	//----- nvinfo : EIATTR_SW_WAR
	.align		4
.L_58:
        /*0154*/ 	.byte	0x04, 0x36
        /*0156*/ 	.short	(.L_60 - .L_59)
.L_59:
        /*0158*/ 	.word	0x00000008
.L_60:


//--------------------- .nv.callgraph             --------------------------
	.section	.nv.callgraph,"",@"SHT_CUDA_CALLGRAPH"
	.align	4
	.sectionentsize	8
	.align		4
        /*0000*/ 	.word	0x00000000
	.align		4
        /*0004*/ 	.word	0xffffffff
	.align		4
        /*0008*/ 	.word	index@(_Z22SetMinimumOnLab_9SeedsiiiPKdS0_S0_S0_S0_S0_S0_S0_S0_S0_PiPdd)
	.align		4
        /*000c*/ 	.word	index@(__assertfail)
	.align		4
        /*0010*/ 	.word	0x00000000
	.align		4
        /*0014*/ 	.word	0xfffffffe
	.align		4
        /*0018*/ 	.word	0x00000000
	.align		4
        /*001c*/ 	.word	0xfffffffd
	.align		4
        /*0020*/ 	.word	0x00000000
	.align		4
        /*0024*/ 	.word	0xfffffffc


//--------------------- .nv.constant4             --------------------------
	.section	.nv.constant4,"a",@progbits
	.align	8
	.align		8
.nv.constant4:
        /*0000*/ 	.dword	__assertfail
	.align		8
        /*0008*/ 	.dword	__unnamed_1
	.align		8
        /*0010*/ 	.dword	$str
	.align		8
        /*0018*/ 	.dword	$str$1


//--------------------- .text._Z22SetMinimumOnLab_9SeedsiiiPKdS0_S0_S0_S0_S0_S0_S0_S0_S0_PiPdd --------------------------
	.section	.text._Z22SetMinimumOnLab_9SeedsiiiPKdS0_S0_S0_S0_S0_S0_S0_S0_S0_PiPdd,"ax",@progbits
	.align	128
        .global         _Z22SetMinimumOnLab_9SeedsiiiPKdS0_S0_S0_S0_S0_S0_S0_S0_S0_PiPdd
        .type           _Z22SetMinimumOnLab_9SeedsiiiPKdS0_S0_S0_S0_S0_S0_S0_S0_S0_PiPdd,@function
        .size           _Z22SetMinimumOnLab_9SeedsiiiPKdS0_S0_S0_S0_S0_S0_S0_S0_S0_PiPdd,(.L_x_49 - _Z22SetMinimumOnLab_9SeedsiiiPKdS0_S0_S0_S0_S0_S0_S0_S0_S0_PiPdd)
        .other          _Z22SetMinimumOnLab_9SeedsiiiPKdS0_S0_S0_S0_S0_S0_S0_S0_S0_PiPdd,@"STO_CUDA_ENTRY STV_DEFAULT"
_Z22SetMinimumOnLab_9SeedsiiiPKdS0_S0_S0_S0_S0_S0_S0_S0_S0_PiPdd:
.text._Z22SetMinimumOnLab_9SeedsiiiPKdS0_S0_S0_S0_S0_S0_S0_S0_S0_PiPdd:
[----:B------:R-:W0:Y:S01]  /*0000*/  LDC R1, c[0x0][0x37c] ;  /* 0x0000df00ff017b82 */ /* 0x000e220000000800 */
[----:B------:R-:W1:Y:S01]  /*0010*/  LDCU UR6, c[0x0][0x380] ;  /* 0x00007000ff0677ac */ /* 0x000e620008000800 */
[----:B------:R-:W2:Y:S06]  /*0020*/  S2R R2, SR_TID.X ;  /* 0x0000000000027919 */ /* 0x000eac0000002100 */
[----:B------:R-:W2:Y:S01]  /*0030*/  LDC R23, c[0x0][0x360] ;  /* 0x0000d800ff177b82 */ /* 0x000ea20000000800 */
[----:B------:R-:W3:Y:S07]  /*0040*/  S2R R5, SR_TID.Y ;  /* 0x0000000000057919 */ /* 0x000eee0000002200 */
[----:B------:R-:W2:Y:S08]  /*0050*/  S2UR UR4, SR_CTAID.X ;  /* 0x00000000000479c3 */ /* 0x000eb00000002500 */
[----:B------:R-:W3:Y:S01]  /*0060*/  S2UR UR5, SR_CTAID.Y ;  /* 0x00000000000579c3 */ /* 0x000ee20000002600 */
[----:B-1----:R-:W-:-:S04]  /*0070*/  I2FP.F32.S32 R0, UR6 ;  /* 0x0000000600007c45 */ /* 0x002fc80008201400 */
[----:B------:R1:W4:Y:S01]  /*0080*/  MUFU.RSQ R3, R0 ;  /* 0x0000000000037308 */ /* 0x0003220000001400 */
[----:B------:R-:W-:Y:S02]  /*0090*/  VIADD R4, R0, 0xf3000000 ;  /* 0xf300000000047836 */ /* 0x000fe40000000000 */
[----:B------:R-:W3:Y:S03]  /*00a0*/  LDC R22, c[0x0][0x364] ;  /* 0x0000d900ff167b82 */ /* 0x000ee60000000800 */
[----:B------:R-:W-:Y:S01]  /*00b0*/  ISETP.GT.U32.AND P0, PT, R4, 0x727fffff, PT ;  /* 0x727fffff0400780c */ /* 0x000fe20003f04070 */
[----:B--2---:R-:W-:Y:S02]  /*00c0*/  IMAD R23, R23, UR4, R2 ;  /* 0x0000000417177c24 */ /* 0x004fe4000f8e0202 */
[----:B---3--:R-:W-:-:S10]  /*00d0*/  IMAD R22, R22, UR5, R5 ;  /* 0x0000000516167c24 */ /* 0x008fd4000f8e0205 */
[----:B01--4-:R-:W-:Y:S05]  /*00e0*/  @!P0 BRA `(.L_x_0) ;  /* 0x00000000000c8947 */ /* 0x013fea0003800000 */
[----:B------:R-:W-:-:S07]  /*00f0*/  MOV R4, 0x110 ;  /* 0x0000011000047802 */ /* 0x000fce0000000f00 */
[----:B------:R-:W-:Y:S05]  /*0100*/  CALL.REL.NOINC `($__internal_1_$__cuda_sm20_sqrt_rn_f32_slowpath) ;  /* 0x0000002800f07944 */ /* 0x000fea0003c00000 */
[----:B------:R-:W-:Y:S05]  /*0110*/  BRA `(.L_x_1) ;  /* 0x0000000000107947 */ /* 0x000fea0003800000 */
.L_x_0:
[----:B------:R-:W-:Y:S01]  /*0120*/  FMUL.FTZ R5, R0, R3 ;  /* 0x0000000300057220 */ /* 0x000fe20000410000 */
[----:B------:R-:W-:-:S03]  /*0130*/  FMUL.FTZ R3, R3, 0.5 ;  /* 0x3f00000003037820 */ /* 0x000fc60000410000 */
[----:B------:R-:W-:-:S04]  /*0140*/  FFMA R0, -R5, R5, R0 ;  /* 0x0000000505007223 */ /* 0x000fc80000000100 */
[----:B------:R-:W-:-:S07]  /*0150*/  FFMA R18, R0, R3, R5 ;  /* 0x0000000300127223 */ /* 0x000fce0000000005 */
.L_x_1:
[----:B------:R-:W0:Y:S01]  /*0160*/  LDCU UR4, c[0x0][0x388] ;  /* 0x00007100ff0477ac */ /* 0x000e220008000800 */
[----:B------:R-:W1:Y:S01]  /*0170*/  LDCU UR5, c[0x0][0x384] ;  /* 0x00007080ff0577ac */ /* 0x000e620008000800 */
[----:B0-----:R-:W-:-:S04]  /*0180*/  ISETP.GE.AND P0, PT, R22, UR4, PT ;  /* 0x0000000416007c0c */ /* 0x001fc8000bf06270 */
[----:B-1----:R-:W-:-:S04]  /*0190*/  ISETP.GE.OR P0, PT, R23, UR5, P0 ;  /* 0x0000000517007c0c */ /* 0x002fc80008706670 */
[----:B------:R-:W-:-:S13]  /*01a0*/  ISETP.LT.OR P0, PT, R23, RZ, P0 ;  /* 0x000000ff1700720c */ /* 0x000fda0000701670 */
[----:B------:R-:W-:Y:S05]  /*01b0*/  @P0 EXIT ;  /* 0x000000000000094d */ /* 0x000fea0003800000 */
[----:B------:R-:W0:Y:S01]  /*01c0*/  LDC.64 R16, c[0x0][0x3e0] ;  /* 0x0000f800ff107b82 */ /* 0x000e220000000a00 */
[----:B------:R-:W1:Y:S01]  /*01d0*/  LDCU.64 UR36, c[0x0][0x358] ;  /* 0x00006b00ff2477ac */ /* 0x000e620008000a00 */
[----:B------:R-:W-:Y:S01]  /*01e0*/  IMAD R19, R22, UR5, R23 ;  /* 0x0000000516137c24 */ /* 0x000fe2000f8e0217 */
[----:B------:R-:W2:Y:S03]  /*01f0*/  LDCU UR4, c[0x0][0x380] ;  /* 0x00007000ff0477ac */ /* 0x000ea60008000800 */
[----:B0-----:R-:W-:-:S05]  /*0200*/  IMAD.WIDE R16, R19, 0x4, R16 ;  /* 0x0000000413107825 */ /* 0x001fca00078e0210 */
[----:B-1----:R-:W2:Y:S01]  /*0210*/  LDG.E R25, desc[UR36][R16.64] ;  /* 0x0000002410197981 */ /* 0x002ea2000c1e1900 */
[----:B------:R-:W0:Y:S01]  /*0220*/  F2I.TRUNC.NTZ R18, R18 ;  /* 0x0000001200127305 */ /* 0x000e22000020f100 */
[----:B------:R-:W-:Y:S01]  /*0230*/  BSSY.RECONVERGENT B6, `(.L_x_2) ;  /* 0x0000014000067945 */ /* 0x000fe20003800200 */
[C---:B--2---:R-:W-:Y:S02]  /*0240*/  ISETP.GE.AND P0, PT, R25.reuse, UR4, PT ;  /* 0x0000000419007c0c */ /* 0x044fe4000bf06270 */
[----:B------:R-:W-:-:S13]  /*0250*/  ISETP.GT.AND P1, PT, R25, -0x2, PT ;  /* 0xfffffffe1900780c */ /* 0x000fda0003f24270 */
[----:B0-----:R-:W-:Y:S05]  /*0260*/  @!P0 BRA P1, `(.L_x_3) ;  /* 0x0000000000408947 */ /* 0x001fea0000800000 */
[----:B------:R-:W-:Y:S01]  /*0270*/  MOV R2, 0x0 ;  /* 0x0000000000027802 */ /* 0x000fe20000000f00 */
[----:B------:R-:W0:Y:S01]  /*0280*/  LDCU.64 UR4, c[0x4][0x10] ;  /* 0x01000200ff0477ac */ /* 0x000e220008000a00 */
[----:B------:R-:W-:Y:S02]  /*0290*/  IMAD.MOV.U32 R8, RZ, RZ, 0x137 ;  /* 0x00000137ff087424 */ /* 0x000fe400078e00ff */
[----:B------:R-:W-:Y:S01]  /*02a0*/  IMAD.MOV.U32 R12, RZ, RZ, 0x1 ;  /* 0x00000001ff0c7424 */ /* 0x000fe200078e00ff */
[----:B------:R-:W1:Y:S01]  /*02b0*/  LDCU.64 UR6, c[0x4][0x18] ;  /* 0x01000300ff0677ac */ /* 0x000e620008000a00 */
[----:B------:R-:W2:Y:S01]  /*02c0*/  LDC.64 R2, c[0x4][R2] ;  /* 0x0100000002027b82 */ /* 0x000ea20000000a00 */
[----:B------:R-:W-:Y:S01]  /*02d0*/  IMAD.MOV.U32 R13, RZ, RZ, RZ ;  /* 0x000000ffff0d7224 */ /* 0x000fe200078e00ff */
[----:B------:R-:W3:Y:S01]  /*02e0*/  LDCU.64 UR8, c[0x4][0x8] ;  /* 0x01000100ff0877ac */ /* 0x000ee20008000a00 */
[----:B0-----:R-:W-:Y:S02]  /*02f0*/  IMAD.U32 R4, RZ, RZ, UR4 ;  /* 0x00000004ff047e24 */ /* 0x001fe4000f8e00ff */
[----:B------:R-:W-:-:S02]  /*0300*/  IMAD.U32 R5, RZ, RZ, UR5 ;  /* 0x00000005ff057e24 */ /* 0x000fc4000f8e00ff */
[----:B-1----:R-:W-:Y:S02]  /*0310*/  IMAD.U32 R6, RZ, RZ, UR6 ;  /* 0x00000006ff067e24 */ /* 0x002fe4000f8e00ff */
[----:B------:R-:W-:Y:S02]  /*0320*/  IMAD.U32 R7, RZ, RZ, UR7 ;  /* 0x00000007ff077e24 */ /* 0x000fe4000f8e00ff */
[----:B---3--:R-:W-:Y:S02]  /*0330*/  IMAD.U32 R10, RZ, RZ, UR8 ;  /* 0x00000008ff0a7e24 */ /* 0x008fe4000f8e00ff */
[----:B------:R-:W-:-:S07]  /*0340*/  IMAD.U32 R11, RZ, RZ, UR9 ;  /* 0x00000009ff0b7e24 */ /* 0x000fce000f8e00ff */
[----:B------:R-:W-:-:S07]  /*0350*/  LEPC R20, `(.L_x_3) ;  /* 0x000000001014794e */ /* 0x000fce0000000000 */
[----:B--2---:R-:W-:Y:S05]  /*0360*/  CALL.ABS.NOINC R2 ;  /* 0x0000000002007343 */ /* 0x004fea0003c00000 */
.L_x_3:
[----:B------:R-:W-:Y:S05]  /*0370*/  BSYNC.RECONVERGENT B6 ;  /* 0x0000000000067941 */ /* 0x000fea0003800200 */
.L_x_2:
[----:B------:R-:W-:Y:S01]  /*0380*/  ISETP.NE.AND P0, PT, R25, -0x1, PT ;  /* 0xffffffff1900780c */ /* 0x000fe20003f05270 */
[----:B------:R-:W-:-:S12]  /*0390*/  BSSY.RECONVERGENT B0, `(.L_x_4) ;  /* 0x0000070000007945 */ /* 0x000fd80003800200 */
[----:B------:R-:W-:Y:S05]  /*03a0*/  @P0 BRA `(.L_x_5) ;  /* 0x00000004004c0947 */ /* 0x000fea0003800000 */
[----:B------:R-:W0:Y:S01]  /*03b0*/  I2F.F64 R8, R18 ;  /* 0x0000001200087312 */ /* 0x000e220000201c00 */
[----:B------:R-:W-:Y:S01]  /*03c0*/  IMAD.MOV.U32 R2, RZ, RZ, 0x1 ;  /* 0x00000001ff027424 */ /* 0x000fe200078e00ff */
[----:B------:R-:W1:Y:S06]  /*03d0*/  LDCU UR4, c[0x0][0x384] ;  /* 0x00007080ff0477ac */ /* 0x000e6c0008000800 */
[----:B0-----:R-:W0:Y:S02]  /*03e0*/  MUFU.RCP64H R3, R9 ;  /* 0x0000000900037308 */ /* 0x001e240000001800 */
[----:B0-----:R-:W-:-:S08]  /*03f0*/  DFMA R4, -R8, R2, 1 ;  /* 0x3ff000000804742b */ /* 0x001fd00000000102 */
[----:B------:R-:W-:-:S08]  /*0400*/  DFMA R4, R4, R4, R4 ;  /* 0x000000040404722b */ /* 0x000fd00000000004 */
[----:B------:R-:W-:Y:S02]  /*0410*/  DFMA R2, R2, R4, R2 ;  /* 0x000000040202722b */ /* 0x000fe40000000002 */
[----:B-1----:R-:W0:Y:S06]  /*0420*/  I2F.F64 R4, UR4 ;  /* 0x0000000400047d12 */ /* 0x002e2c0008201c00 */
[----:B------:R-:W-:-:S08]  /*0430*/  DFMA R6, -R8, R2, 1 ;  /* 0x3ff000000806742b */ /* 0x000fd00000000102 */
[----:B------:R-:W-:Y:S01]  /*0440*/  DFMA R2, R2, R6, R2 ;  /* 0x000000060202722b */ /* 0x000fe20000000002 */
[----:B0-----:R-:W-:-:S07]  /*0450*/  FSETP.GEU.AND P1, PT, |R5|, 6.5827683646048100446e-37, PT ;  /* 0x036000000500780b */ /* 0x001fce0003f2e200 */
[----:B------:R-:W-:-:S08]  /*0460*/  DMUL R6, R4, R2 ;  /* 0x0000000204067228 */ /* 0x000fd00000000000 */
[----:B------:R-:W-:-:S08]  /*0470*/  DFMA R10, -R8, R6, R4 ;  /* 0x00000006080a722b */ /* 0x000fd00000000104 */
[----:B------:R-:W-:-:S10]  /*0480*/  DFMA R2, R2, R10, R6 ;  /* 0x0000000a0202722b */ /* 0x000fd40000000006 */
[----:B------:R-:W-:-:S05]  /*0490*/  FFMA R0, RZ, R9, R3 ;  /* 0x00000009ff007223 */ /* 0x000fca0000000003 */
[----:B------:R-:W-:-:S13]  /*04a0*/  FSETP.GT.AND P0, PT, |R0|, 1.469367938527859385e-39, PT ;  /* 0x001000000000780b */ /* 0x000fda0003f04200 */
[----:B------:R-:W-:Y:S05]  /*04b0*/  @P0 BRA P1, `(.L_x_6) ;  /* 0x0000000000180947 */ /* 0x000fea0000800000 */
[----:B------:R-:W-:Y:S01]  /*04c0*/  IMAD.MOV.U32 R2, RZ, RZ, R4 ;  /* 0x000000ffff027224 */ /* 0x000fe200078e0004 */
[----:B------:R-:W-:Y:S01]  /*04d0*/  MOV R28, 0x520 ;  /* 0x00000520001c7802 */ /* 0x000fe20000000f00 */
[----:B------:R-:W-:Y:S02]  /*04e0*/  IMAD.MOV.U32 R3, RZ, RZ, R5 ;  /* 0x000000ffff037224 */ /* 0x000fe400078e0005 */
[----:B------:R-:W-:Y:S02]  /*04f0*/  IMAD.MOV.U32 R4, RZ, RZ, R8 ;  /* 0x000000ffff047224 */ /* 0x000fe400078e0008 */
[----:B------:R-:W-:-:S07]  /*0500*/  IMAD.MOV.U32 R5, RZ, RZ, R9 ;  /* 0x000000ffff057224 */ /* 0x000fce00078e0009 */
[----:B------:R-:W-:Y:S05]  /*0510*/  CALL.REL.NOINC `($__internal_0_$__cuda_sm20_div_rn_f64_full) ;  /* 0x0000002000807944 */ /* 0x000fea0003c00000 */
.L_x_6:
[----:B------:R-:W0:Y:S01]  /*0520*/  MUFU.RCP64H R5, R9 ;  /* 0x0000000900057308 */ /* 0x000e220000001800 */
[----:B------:R-:W-:Y:S01]  /*0530*/  IMAD.MOV.U32 R4, RZ, RZ, 0x1 ;  /* 0x00000001ff047424 */ /* 0x000fe200078e00ff */
[----:B------:R-:W1:Y:S06]  /*0540*/  LDCU UR4, c[0x0][0x388] ;  /* 0x00007100ff0477ac */ /* 0x000e6c0008000800 */
[----:B------:R-:W-:Y:S01]  /*0550*/  F2F.F32.F64 R27, R2 ;  /* 0x00000002001b7310 */ /* 0x000fe20000301000 */
[----:B0-----:R-:W-:-:S08]  /*0560*/  DFMA R6, -R8, R4, 1 ;  /* 0x3ff000000806742b */ /* 0x001fd00000000104 */
[----:B------:R-:W-:-:S08]  /*0570*/  DFMA R6, R6, R6, R6 ;  /* 0x000000060606722b */ /* 0x000fd00000000006 */
[----:B------:R-:W-:Y:S02]  /*0580*/  DFMA R4, R4, R6, R4 ;  /* 0x000000060404722b */ /* 0x000fe40000000004 */
[----:B-1----:R-:W0:Y:S06]  /*0590*/  I2F.F64.U32 R6, UR4 ;  /* 0x0000000400067d12 */ /* 0x002e2c0008201800 */
        /* <DEDUP_REMOVED lines=15> */
[----:B------:R-:W-:Y:S02]  /*0690*/  IMAD.MOV.U32 R4, RZ, RZ, R2 ;  /* 0x000000ffff047224 */ /* 0x000fe400078e0002 */
[----:B------:R-:W-:-:S07]  /*06a0*/  IMAD.MOV.U32 R5, RZ, RZ, R3 ;  /* 0x000000ffff057224 */ /* 0x000fce00078e0003 */
.L_x_7:
[----:B------:R-:W0:Y:S01]  /*06b0*/  MUFU.RCP R2, R27 ;  /* 0x0000001b00027308 */ /* 0x000e220000001000 */
[----:B------:R-:W-:Y:S01]  /*06c0*/  I2FP.F32.U32 R0, R23 ;  /* 0x0000001700007245 */ /* 0x000fe20000201000 */
[----:B------:R-:W-:Y:S06]  /*06d0*/  BSSY.RECONVERGENT B1, `(.L_x_8) ;  /* 0x000000d000017945 */ /* 0x000fec0003800200 */
[----:B------:R-:W1:Y:S08]  /*06e0*/  FCHK P0, R0, R27 ;  /* 0x0000001b00007302 */ /* 0x000e700000000000 */
[----:B------:R2:W3:Y:S01]  /*06f0*/  F2F.F32.F64 R5, R4 ;  /* 0x0000000400057310 */ /* 0x0004e20000301000 */
[----:B0-----:R-:W-:-:S04]  /*0700*/  FFMA R3, -R27, R2, 1 ;  /* 0x3f8000001b037423 */ /* 0x001fc80000000102 */
[----:B------:R-:W-:-:S04]  /*0710*/  FFMA R3, R2, R3, R2 ;  /* 0x0000000302037223 */ /* 0x000fc80000000002 */
[----:B------:R-:W-:-:S04]  /*0720*/  FFMA R2, R0, R3, RZ ;  /* 0x0000000300027223 */ /* 0x000fc800000000ff */
[----:B------:R-:W-:-:S04]  /*0730*/  FFMA R6, -R27, R2, R0 ;  /* 0x000000021b067223 */ /* 0x000fc80000000100 */
[----:B------:R-:W-:Y:S01]  /*0740*/  FFMA R2, R3, R6, R2 ;  /* 0x0000000603027223 */ /* 0x000fe20000000002 */
[----:B-123--:R-:W-:Y:S06]  /*0750*/  @!P0 BRA `(.L_x_9) ;  /* 0x0000000000108947 */ /* 0x00efec0003800000 */
[----:B------:R-:W-:Y:S01]  /*0760*/  IMAD.MOV.U32 R2, RZ, RZ, R0 ;  /* 0x000000ffff027224 */ /* 0x000fe200078e0000 */
[----:B------:R-:W-:-:S07]  /*0770*/  MOV R4, 0x790 ;  /* 0x0000079000047802 */ /* 0x000fce0000000f00 */
[----:B------:R-:W-:Y:S05]  /*0780*/  CALL.REL.NOINC `($__internal_2_$__cuda_sm3x_div_rn_noftz_f32_slowpath) ;  /* 0x0000002400b07944 */ /* 0x000fea0003c00000 */
[----:B------:R-:W-:-:S07]  /*0790*/  IMAD.MOV.U32 R2, RZ, RZ, R6 ;  /* 0x000000ffff027224 */ /* 0x000fce00078e0006 */
.L_x_9:
[----:B------:R-:W-:Y:S05]  /*07a0*/  BSYNC.RECONVERGENT B1 ;  /* 0x0000000000017941 */ /* 0x000fea0003800200 */
.L_x_8:
[----:B------:R-:W0:Y:S01]  /*07b0*/  MUFU.RCP R4, R5 ;  /* 0x0000000500047308 */ /* 0x000e220000001000 */
[----:B------:R-:W-:Y:S01]  /*07c0*/  I2FP.F32.U32 R22, R22 ;  /* 0x0000001600167245 */ /* 0x000fe20000201000 */
[----:B------:R-:W-:Y:S06]  /*07d0*/  BSSY.RECONVERGENT B1, `(.L_x_10) ;  /* 0x000000e000017945 */ /* 0x000fec0003800200 */
[----:B------:R-:W1:Y:S08]  /*07e0*/  FCHK P0, R22, R5 ;  /* 0x0000000516007302 */ /* 0x000e700000000000 */
[----:B------:R2:W3:Y:S01]  /*07f0*/  F2I.TRUNC.NTZ R0, R2 ;  /* 0x0000000200007305 */ /* 0x0004e2000020f100 */
[----:B0-----:R-:W-:-:S04]  /*0800*/  FFMA R3, -R5, R4, 1 ;  /* 0x3f80000005037423 */ /* 0x001fc80000000104 */
[----:B------:R-:W-:-:S04]  /*0810*/  FFMA R3, R4, R3, R4 ;  /* 0x0000000304037223 */ /* 0x000fc80000000004 */
[----:B------:R-:W-:-:S04]  /*0820*/  FFMA R4, R22, R3, RZ ;  /* 0x0000000316047223 */ /* 0x000fc800000000ff */
[----:B------:R-:W-:-:S04]  /*0830*/  FFMA R6, -R5, R4, R22 ;  /* 0x0000000405067223 */ /* 0x000fc80000000116 */
[----:B------:R-:W-:Y:S01]  /*0840*/  FFMA R3, R3, R6, R4 ;  /* 0x0000000603037223 */ /* 0x000fe20000000004 */
[----:B-123--:R-:W-:Y:S06]  /*0850*/  @!P0 BRA `(.L_x_11) ;  /* 0x0000000000148947 */ /* 0x00efec0003800000 */
[----:B------:R-:W-:Y:S01]  /*0860*/  IMAD.MOV.U32 R2, RZ, RZ, R22 ;  /* 0x000000ffff027224 */ /* 0x000fe200078e0016 */
[----:B------:R-:W-:Y:S01]  /*0870*/  MOV R4, 0x8a0 ;  /* 0x000008a000047802 */ /* 0x000fe20000000f00 */
[----:B------:R-:W-:-:S07]  /*0880*/  IMAD.MOV.U32 R27, RZ, RZ, R5 ;  /* 0x000000ffff1b7224 */ /* 0x000fce00078e0005 */
[----:B------:R-:W-:Y:S05]  /*0890*/  CALL.REL.NOINC `($__internal_2_$__cuda_sm3x_div_rn_noftz_f32_slowpath) ;  /* 0x00000024006c7944 */ /* 0x000fea0003c00000 */
[----:B------:R-:W-:-:S07]  /*08a0*/  IMAD.MOV.U32 R3, RZ, RZ, R6 ;  /* 0x000000ffff037224 */ /* 0x000fce00078e0006 */
.L_x_11:
[----:B------:R-:W-:Y:S05]  /*08b0*/  BSYNC.RECONVERGENT B1 ;  /* 0x0000000000017941 */ /* 0x000fea0003800200 */
.L_x_10:
[----:B------:R-:W0:Y:S01]  /*08c0*/  F2I.TRUNC.NTZ R3, R3 ;  /* 0x0000000300037305 */ /* 0x000e22000020f100 */
[----:B------:R-:W-:Y:S05]  /*08d0*/  BRA `(.L_x_12) ;  /* 0x00000000006c7947 */ /* 0x000fea0003800000 */
.L_x_5:
[-C--:B------:R-:W-:Y:S02]  /*08e0*/  IABS R5, R18.reuse ;  /* 0x0000001200057213 */ /* 0x080fe40000000000 */
[----:B------:R-:W-:Y:S02]  /*08f0*/  IABS R6, R25 ;  /* 0x0000001900067213 */ /* 0x000fe40000000000 */
[----:B------:R-:W0:Y:S01]  /*0900*/  I2F.RP R0, R5 ;  /* 0x0000000500007306 */ /* 0x000e220000209400 */
[----:B------:R-:W-:-:S07]  /*0910*/  IABS R8, R18 ;  /* 0x0000001200087213 */ /* 0x000fce0000000000 */
[----:B0-----:R-:W0:Y:S02]  /*0920*/  MUFU.RCP R0, R0 ;  /* 0x0000000000007308 */ /* 0x001e240000001000 */
[----:B0-----:R-:W-:Y:S02]  /*0930*/  VIADD R2, R0, 0xffffffe ;  /* 0x0ffffffe00027836 */ /* 0x001fe40000000000 */
[----:B------:R-:W-:-:S04]  /*0940*/  IMAD.MOV R0, RZ, RZ, -R8 ;  /* 0x000000ffff007224 */ /* 0x000fc800078e0a08 */
[----:B------:R0:W1:Y:S02]  /*0950*/  F2I.FTZ.U32.TRUNC.NTZ R3, R2 ;  /* 0x0000000200037305 */ /* 0x000064000021f000 */
[----:B0-----:R-:W-:Y:S02]  /*0960*/  IMAD.MOV.U32 R2, RZ, RZ, RZ ;  /* 0x000000ffff027224 */ /* 0x001fe400078e00ff */
[----:B-1----:R-:W-:-:S04]  /*0970*/  IMAD.MOV R4, RZ, RZ, -R3 ;  /* 0x000000ffff047224 */ /* 0x002fc800078e0a03 */
[----:B------:R-:W-:Y:S02]  /*0980*/  IMAD R7, R4, R5, RZ ;  /* 0x0000000504077224 */ /* 0x000fe400078e02ff */
[----:B------:R-:W-:Y:S02]  /*0990*/  IMAD.MOV.U32 R4, RZ, RZ, R6 ;  /* 0x000000ffff047224 */ /* 0x000fe400078e0006 */
[----:B------:R-:W-:-:S06]  /*09a0*/  IMAD.HI.U32 R3, R3, R7, R2 ;  /* 0x0000000703037227 */ /* 0x000fcc00078e0002 */
[----:B------:R-:W-:-:S04]  /*09b0*/  IMAD.HI.U32 R3, R3, R4, RZ ;  /* 0x0000000403037227 */ /* 0x000fc800078e00ff */
[----:B------:R-:W-:-:S05]  /*09c0*/  IMAD R0, R3, R0, R4 ;  /* 0x0000000003007224 */ /* 0x000fca00078e0204 */
[----:B------:R-:W-:-:S13]  /*09d0*/  ISETP.GT.U32.AND P1, PT, R5, R0, PT ;  /* 0x000000000500720c */ /* 0x000fda0003f24070 */
[----:B------:R-:W-:Y:S02]  /*09e0*/  @!P1 IMAD.IADD R0, R0, 0x1, -R5 ;  /* 0x0000000100009824 */ /* 0x000fe400078e0a05 */
[----:B------:R-:W-:Y:S01]  /*09f0*/  @!P1 VIADD R3, R3, 0x1 ;  /* 0x0000000103039836 */ /* 0x000fe20000000000 */
[----:B------:R-:W-:Y:S02]  /*0a00*/  ISETP.NE.AND P1, PT, R18, RZ, PT ;  /* 0x000000ff1200720c */ /* 0x000fe40003f25270 */
[----:B------:R-:W-:Y:S02]  /*0a10*/  ISETP.GE.U32.AND P0, PT, R0, R5, PT ;  /* 0x000000050000720c */ /* 0x000fe40003f06070 */
[----:B------:R-:W-:-:S04]  /*0a20*/  LOP3.LUT R0, R25, R18, RZ, 0x3c, !PT ;  /* 0x0000001219007212 */ /* 0x000fc800078e3cff */
[----:B------:R-:W-:-:S07]  /*0a30*/  ISETP.GE.AND P2, PT, R0, RZ, PT ;  /* 0x000000ff0000720c */ /* 0x000fce0003f46270 */
[----:B------:R-:W-:-:S06]  /*0a40*/  @P0 VIADD R3, R3, 0x1 ;  /* 0x0000000103030836 */ /* 0x000fcc0000000000 */
[----:B------:R-:W-:Y:S01]  /*0a50*/  @!P2 IMAD.MOV R3, RZ, RZ, -R3 ;  /* 0x000000ffff03a224 */ /* 0x000fe200078e0a03 */
[----:B------:R-:W-:-:S05]  /*0a60*/  @!P1 LOP3.LUT R3, RZ, R18, RZ, 0x33, !PT ;  /* 0x00000012ff039212 */ /* 0x000fca00078e33ff */
[----:B------:R-:W-:-:S04]  /*0a70*/  IMAD.MOV R0, RZ, RZ, -R3 ;  /* 0x000000ffff007224 */ /* 0x000fc800078e0a03 */
[----:B------:R-:W-:-:S07]  /*0a80*/  IMAD R0, R18, R0, R25 ;  /* 0x0000000012007224 */ /* 0x000fce00078e0219 */
.L_x_12:
[----:B------:R-:W-:Y:S05]  /*0a90*/  BSYNC.RECONVERGENT B0 ;  /* 0x0000000000007941 */ /* 0x000fea0003800200 */
.L_x_4:
[CC--:B------:R-:W-:Y:S01]  /*0aa0*/  ISETP.GE.AND P0, PT, R0.reuse, R18.reuse, PT ;  /* 0x000000120000720c */ /* 0x0c0fe20003f06270 */
[----:B------:R-:W1:Y:S01]  /*0ab0*/  LDC.64 R4, c[0x0][0x390] ;  /* 0x0000e400ff047b82 */ /* 0x000e620000000a00 */
[C---:B------:R-:W-:Y:S01]  /*0ac0*/  VIADD R21, R0.reuse, 0x1 ;  /* 0x0000000100157836 */ /* 0x040fe20000000000 */
[CC--:B------:R-:W-:Y:S01]  /*0ad0*/  ISETP.GT.AND P1, PT, R0.reuse, R18.reuse, PT ;  /* 0x000000120000720c */ /* 0x0c0fe20003f24270 */
[----:B------:R-:W-:Y:S01]  /*0ae0*/  BSSY.RECONVERGENT B0, `(.L_x_13) ;  /* 0x000003c000007945 */ /* 0x000fe20003800200 */
[----:B------:R-:W-:Y:S02]  /*0af0*/  ISETP.GT.AND P0, PT, R0, -0x1, !P0 ;  /* 0xffffffff0000780c */ /* 0x000fe40004704270 */
[----:B------:R-:W-:Y:S02]  /*0b00*/  ISETP.GE.AND P5, PT, R21, R18, PT ;  /* 0x000000121500720c */ /* 0x000fe40003fa6270 */
[----:B------:R-:W2:Y:S01]  /*0b10*/  LDC.64 R6, c[0x0][0x398] ;  /* 0x0000e600ff067b82 */ /* 0x000ea20000000a00 */
[----:B0-----:R-:W-:-:S02]  /*0b20*/  ISETP.LT.OR P3, PT, R3, RZ, !P0 ;  /* 0x000000ff0300720c */ /* 0x001fc40004761670 */
[C---:B------:R-:W-:Y:S02]  /*0b30*/  ISETP.GT.AND P1, PT, R0.reuse, RZ, !P1 ;  /* 0x000000ff0000720c */ /* 0x040fe40004f24270 */
[CC--:B------:R-:W-:Y:S02]  /*0b40*/  ISETP.GE.OR P3, PT, R3.reuse, R18.reuse, P3 ;  /* 0x000000120300720c */ /* 0x0c0fe40001f66670 */
[----:B------:R-:W-:Y:S01]  /*0b50*/  ISETP.GT.AND P5, PT, R0, -0x2, !P5 ;  /* 0xfffffffe0000780c */ /* 0x000fe20006fa4270 */
[----:B------:R-:W0:Y:S01]  /*0b60*/  LDC.64 R8, c[0x0][0x3a0] ;  /* 0x0000e800ff087b82 */ /* 0x000e220000000a00 */
[C---:B------:R-:W-:Y:S02]  /*0b70*/  ISETP.LT.OR P4, PT, R3.reuse, RZ, !P1 ;  /* 0x000000ff0300720c */ /* 0x040fe40004f81670 */
[C---:B------:R-:W-:Y:S02]  /*0b80*/  ISETP.LT.OR P2, PT, R3.reuse, RZ, !P5 ;  /* 0x000000ff0300720c */ /* 0x040fe40006f41670 */
[----:B------:R-:W-:-:S02]  /*0b90*/  ISETP.GE.OR P4, PT, R3, R18, P4 ;  /* 0x000000120300720c */ /* 0x000fc40002786670 */
[----:B------:R-:W-:Y:S01]  /*0ba0*/  ISETP.GE.OR P2, PT, R3, R18, P2 ;  /* 0x000000120300720c */ /* 0x000fe20001746670 */
[----:B------:R-:W3:Y:S01]  /*0bb0*/  LDC.64 R10, c[0x0][0x3a8] ;  /* 0x0000ea00ff0a7b82 */ /* 0x000ee20000000a00 */
[----:B-1----:R-:W-:-:S07]  /*0bc0*/  IMAD.WIDE R4, R19, 0x8, R4 ;  /* 0x0000000813047825 */ /* 0x002fce00078e0204 */
[----:B------:R-:W1:Y:S01]  /*0bd0*/  LDC.64 R12, c[0x0][0x3b0] ;  /* 0x0000ec00ff0c7b82 */ /* 0x000e620000000a00 */
[----:B--2---:R-:W-:-:S07]  /*0be0*/  IMAD.WIDE R6, R19, 0x8, R6 ;  /* 0x0000000813067825 */ /* 0x004fce00078e0206 */
[----:B------:R-:W2:Y:S01]  /*0bf0*/  LDC.64 R14, c[0x0][0x3e8] ;  /* 0x0000fa00ff0e7b82 */ /* 0x000ea20000000a00 */
[----:B0-----:R-:W-:-:S04]  /*0c00*/  IMAD.WIDE R8, R19, 0x8, R8 ;  /* 0x0000000813087825 */ /* 0x001fc800078e0208 */
[----:B---3--:R-:W-:-:S04]  /*0c10*/  IMAD.WIDE R10, R19, 0x8, R10 ;  /* 0x00000008130a7825 */ /* 0x008fc800078e020a */
[----:B-1----:R-:W-:-:S04]  /*0c20*/  IMAD.WIDE R12, R19, 0x8, R12 ;  /* 0x00000008130c7825 */ /* 0x002fc800078e020c */
[----:B--2---:R-:W-:Y:S01]  /*0c30*/  IMAD.WIDE R14, R19, 0x8, R14 ;  /* 0x00000008130e7825 */ /* 0x004fe200078e020e */
[----:B------:R-:W-:Y:S06]  /*0c40*/  @P3 BRA `(.L_x_14) ;  /* 0x0000000000943947 */ /* 0x000fec0003800000 */
[----:B------:R-:W0:Y:S01]  /*0c50*/  LDC.64 R28, c[0x0][0x3b8] ;  /* 0x0000ee00ff1c7b82 */ /* 0x000e220000000a00 */
[----:B------:R-:W-:Y:S01]  /*0c60*/  IMAD R2, R18, R3, R0 ;  /* 0x0000000312027224 */ /* 0x000fe200078e0200 */
[----:B------:R-:W2:Y:S01]  /*0c70*/  LDG.E.64 R22, desc[UR36][R4.64] ;  /* 0x0000002404167981 */ /* 0x000ea2000c1e1b00 */
[----:B------:R-:W1:Y:S03]  /*0c80*/  LDCU.64 UR4, c[0x0][0x3f0] ;  /* 0x00007e00ff0477ac */ /* 0x000e660008000a00 */
[----:B------:R-:W3:Y:S02]  /*0c90*/  LDG.E.64 R26, desc[UR36][R8.64] ;  /* 0x00000024081a7981 */ /* 0x000ee4000c1e1b00 */
[----:B------:R-:W4:Y:S01]  /*0ca0*/  LDC.64 R20, c[0x0][0x3c8] ;  /* 0x0000f200ff147b82 */ /* 0x000f220000000a00 */
[----:B0-----:R-:W-:-:S05]  /*0cb0*/  IMAD.WIDE R28, R2, 0x8, R28 ;  /* 0x00000008021c7825 */ /* 0x001fca00078e021c */
[----:B------:R-:W2:Y:S01]  /*0cc0*/  LDG.E.64 R24, desc[UR36][R28.64] ;  /* 0x000000241c187981 */ /* 0x000ea2000c1e1b00 */
[----:B----4-:R-:W-:-:S05]  /*0cd0*/  IMAD.WIDE R30, R2, 0x8, R20 ;  /* 0x00000008021e7825 */ /* 0x010fca00078e0214 */
[----:B------:R-:W3:Y:S04]  /*0ce0*/  LDG.E.64 R20, desc[UR36][R30.64] ;  /* 0x000000241e147981 */ /* 0x000ee8000c1e1b00 */
[----:B------:R-:W4:Y:S01]  /*0cf0*/  LDG.E.64 R28, desc[UR36][R12.64] ;  /* 0x000000240c1c7981 */ /* 0x000f22000c1e1b00 */
[----:B--2---:R-:W-:Y:S01]  /*0d00*/  DADD R24, -R22, R24 ;  /* 0x0000000016187229 */ /* 0x004fe20000000118 */
[----:B------:R-:W0:Y:S01]  /*0d10*/  LDC.64 R22, c[0x0][0x3c0] ;  /* 0x0000f000ff167b82 */ /* 0x000e220000000a00 */
[----:B---3--:R-:W-:Y:S01]  /*0d20*/  DADD R20, -R26, R20 ;  /* 0x000000001a147229 */ /* 0x008fe20000000114 */
[----:B------:R-:W2:Y:S01]  /*0d30*/  LDG.E.64 R26, desc[UR36][R6.64] ;  /* 0x00000024061a7981 */ /* 0x000ea2000c1e1b00 */
[----:B0-----:R-:W-:-:S06]  /*0d40*/  IMAD.WIDE R22, R2, 0x8, R22 ;  /* 0x0000000802167825 */ /* 0x001fcc00078e0216 */
[----:B------:R-:W2:Y:S01]  /*0d50*/  LDG.E.64 R22, desc[UR36][R22.64] ;  /* 0x0000002416167981 */ /* 0x000ea2000c1e1b00 */
[----:B------:R-:W-:-:S08]  /*0d60*/  DMUL R20, R20, R20 ;  /* 0x0000001414147228 */ /* 0x000fd00000000000 */
[----:B------:R-:W-:Y:S01]  /*0d70*/  DFMA R20, R24, R24, R20 ;  /* 0x000000181814722b */ /* 0x000fe20000000014 */
[----:B------:R-:W0:Y:S02]  /*0d80*/  LDC.64 R24, c[0x0][0x3d0] ;  /* 0x0000f400ff187b82 */ /* 0x000e240000000a00 */
[----:B0-----:R-:W-:-:S06]  /*0d90*/  IMAD.WIDE R24, R2, 0x8, R24 ;  /* 0x0000000802187825 */ /* 0x001fcc00078e0218 */
[----:B------:R-:W3:Y:S01]  /*0da0*/  LDG.E.64 R24, desc[UR36][R24.64] ;  /* 0x0000002418187981 */ /* 0x000ee2000c1e1b00 */
[----:B--2---:R-:W-:-:S03]  /*0db0*/  DADD R22, -R26, R22 ;  /* 0x000000001a167229 */ /* 0x004fc60000000116 */
[----:B------:R-:W3:Y:S05]  /*0dc0*/  LDG.E.64 R26, desc[UR36][R10.64] ;  /* 0x000000240a1a7981 */ /* 0x000eea000c1e1b00 */
[----:B------:R-:W-:Y:S01]  /*0dd0*/  DFMA R22, R22, R22, R20 ;  /* 0x000000161616722b */ /* 0x000fe20000000014 */
[----:B------:R-:W0:Y:S02]  /*0de0*/  LDC.64 R20, c[0x0][0x3d8] ;  /* 0x0000f600ff147b82 */ /* 0x000e240000000a00 */
[----:B0-----:R-:W-:-:S06]  /*0df0*/  IMAD.WIDE R20, R2, 0x8, R20 ;  /* 0x0000000802147825 */ /* 0x001fcc00078e0214 */
[----:B------:R-:W4:Y:S01]  /*0e00*/  LDG.E.64 R20, desc[UR36][R20.64] ;  /* 0x0000002414147981 */ /* 0x000f22000c1e1b00 */
[----:B---3--:R-:W-:-:S03]  /*0e10*/  DADD R24, -R26, R24 ;  /* 0x000000001a187229 */ /* 0x008fc60000000118 */
[----:B------:R-:W2:Y:S01]  /*0e20*/  LDG.E.64 R26, desc[UR36][R14.64] ;  /* 0x000000240e1a7981 */ /* 0x000ea2000c1e1b00 */
[----:B----4-:R-:W-:-:S08]  /*0e30*/  DADD R20, -R28, R20 ;  /* 0x000000001c147229 */ /* 0x010fd00000000114 */
[----:B------:R-:W-:-:S08]  /*0e40*/  DMUL R20, R20, R20 ;  /* 0x0000001414147228 */ /* 0x000fd00000000000 */
[----:B------:R-:W-:-:S08]  /*0e50*/  DFMA R24, R24, R24, R20 ;  /* 0x000000181818722b */ /* 0x000fd00000000014 */
[----:B-1----:R-:W-:-:S08]  /*0e60*/  DFMA R22, R24, UR4, R22 ;  /* 0x0000000418167c2b */ /* 0x002fd00008000016 */
[----:B--2---:R-:W-:-:S14]  /*0e70*/  DSETP.GEU.AND P3, PT, R22, R26, PT ;  /* 0x0000001a1600722a */ /* 0x004fdc0003f6e000 */
[----:B------:R0:W-:Y:S04]  /*0e80*/  @!P3 STG.E.64 desc[UR36][R14.64], R22 ;  /* 0x000000160e00b986 */ /* 0x0001e8000c101b24 */
[----:B------:R0:W-:Y:S02]  /*0e90*/  @!P3 STG.E desc[UR36][R16.64], R2 ;  /* 0x000000021000b986 */ /* 0x0001e4000c101924 */
.L_x_14:
[----:B------:R-:W-:Y:S05]  /*0ea0*/  BSYNC.RECONVERGENT B0 ;  /* 0x0000000000007941 */ /* 0x000fea0003800200 */
.L_x_13:
[----:B------:R-:W-:Y:S04]  /*0eb0*/  BSSY.RECONVERGENT B0, `(.L_x_15) ;  /* 0x0000030000007945 */ /* 0x000fe80003800200 */
[----:B------:R-:W-:Y:S05]  /*0ec0*/  @P2 BRA `(.L_x_16) ;  /* 0x0000000000b82947 */ /* 0x000fea0003800000 */
[----:B------:R-:W1:Y:S01]  /*0ed0*/  LDCU.128 UR8, c[0x0][0x3c0] ;  /* 0x00007800ff0877ac */ /* 0x000e620008000c00 */
[----:B------:R-:W-:Y:S01]  /*0ee0*/  IMAD R19, R18, R3, RZ ;  /* 0x0000000312137224 */ /* 0x000fe200078e02ff */
[----:B0-----:R-:W-:Y:S01]  /*0ef0*/  SHF.R.S32.HI R2, RZ, 0x1f, R0 ;  /* 0x0000001fff027819 */ /* 0x001fe20000011400 */
[----:B------:R-:W2:Y:S01]  /*0f00*/  LDG.E.64 R22, desc[UR36][R8.64] ;  /* 0x0000002408167981 */ /* 0x000ea2000c1e1b00 */
[----:B------:R-:W0:Y:S02]  /*0f10*/  LDCU.64 UR4, c[0x0][0x3b8] ;  /* 0x00007700ff0477ac */ /* 0x000e240008000a00 */
[C---:B------:R-:W-:Y:S01]  /*0f20*/  IADD3 R20, P2, PT, R19.reuse, R0, RZ ;  /* 0x0000000013147210 */ /* 0x040fe20007f5e0ff */
[----:B------:R-:W3:Y:S03]  /*0f30*/  LDG.E.64 R24, desc[UR36][R4.64] ;  /* 0x0000002404187981 */ /* 0x000ee6000c1e1b00 */
[----:B------:R-:W-:Y:S01]  /*0f40*/  LEA.HI.X.SX32 R21, R19, R2, 0x1, P2 ;  /* 0x0000000213157211 */ /* 0x000fe200010f0eff */
[----:B------:R-:W-:-:S03]  /*0f50*/  IMAD.SHL.U32 R28, R20, 0x8, RZ ;  /* 0x00000008141c7824 */ /* 0x000fc600078e00ff */
[----:B------:R-:W-:Y:S02]  /*0f60*/  SHF.L.U64.HI R2, R20, 0x3, R21 ;  /* 0x0000000314027819 */ /* 0x000fe40000010215 */
[----:B-1----:R-:W-:-:S04]  /*0f70*/  IADD3 R26, P3, PT, R28, UR10, RZ ;  /* 0x0000000a1c1a7c10 */ /* 0x002fc8000ff7e0ff */
[----:B------:R-:W-:Y:S02]  /*0f80*/  IADD3.X R27, PT, PT, R2, UR11, RZ, P3, !PT ;  /* 0x0000000b021b7c10 */ /* 0x000fe40009ffe4ff */
[----:B0-----:R-:W-:-:S04]  /*0f90*/  IADD3 R20, P2, PT, R28, UR4, RZ ;  /* 0x000000041c147c10 */ /* 0x001fc8000ff5e0ff */
[----:B------:R-:W2:Y:S01]  /*0fa0*/  LDG.E.64 R26, desc[UR36][R26.64+0x8] ;  /* 0x000008241a1a7981 */ /* 0x000ea2000c1e1b00 */
[----:B------:R-:W-:Y:S01]  /*0fb0*/  IADD3.X R21, PT, PT, R2, UR5, RZ, P2, !PT ;  /* 0x0000000502157c10 */ /* 0x000fe200097fe4ff */
[----:B------:R-:W0:Y:S05]  /*0fc0*/  LDCU.128 UR4, c[0x0][0x3d0] ;  /* 0x00007a00ff0477ac */ /* 0x000e2a0008000c00 */
[----:B------:R-:W3:Y:S01]  /*0fd0*/  LDG.E.64 R20, desc[UR36][R20.64+0x8] ;  /* 0x0000082414147981 */ /* 0x000ee2000c1e1b00 */
[----:B--2---:R-:W-:Y:S01]  /*0fe0*/  DADD R26, -R22, R26 ;  /* 0x00000000161a7229 */ /* 0x004fe2000000011a */
[----:B------:R-:W-:-:S04]  /*0ff0*/  IADD3 R22, P2, PT, R28, UR8, RZ ;  /* 0x000000081c167c10 */ /* 0x000fc8000ff5e0ff */
[----:B------:R-:W-:Y:S01]  /*1000*/  IADD3.X R23, PT, PT, R2, UR9, RZ, P2, !PT ;  /* 0x0000000902177c10 */ /* 0x000fe200097fe4ff */
[----:B---3--:R-:W-:Y:S01]  /*1010*/  DADD R20, -R24, R20 ;  /* 0x0000000018147229 */ /* 0x008fe20000000114 */
[----:B------:R-:W2:Y:S04]  /*1020*/  LDG.E.64 R24, desc[UR36][R6.64] ;  /* 0x0000002406187981 */ /* 0x000ea8000c1e1b00 */
[----:B------:R-:W2:Y:S01]  /*1030*/  LDG.E.64 R22, desc[UR36][R22.64+0x8] ;  /* 0x0000082416167981 */ /* 0x000ea2000c1e1b00 */
[----:B------:R-:W-:-:S08]  /*1040*/  DMUL R26, R26, R26 ;  /* 0x0000001a1a1a7228 */ /* 0x000fd00000000000 */
[----:B------:R-:W-:Y:S01]  /*1050*/  DFMA R26, R20, R20, R26 ;  /* 0x00000014141a722b */ /* 0x000fe2000000001a */
[----:B0-----:R-:W-:-:S04]  /*1060*/  IADD3 R20, P2, PT, R28, UR4, RZ ;  /* 0x000000041c147c10 */ /* 0x001fc8000ff5e0ff */
[----:B------:R-:W-:Y:S01]  /*1070*/  IADD3.X R21, PT, PT, R2, UR5, RZ, P2, !PT ;  /* 0x0000000502157c10 */ /* 0x000fe200097fe4ff */
[----:B------:R-:W0:Y:S05]  /*1080*/  LDCU.64 UR4, c[0x0][0x3f0] ;  /* 0x00007e00ff0477ac */ /* 0x000e2a0008000a00 */
[----:B------:R-:W3:Y:S01]  /*1090*/  LDG.E.64 R20, desc[UR36][R20.64+0x8] ;  /* 0x0000082414147981 */ /* 0x000ee2000c1e1b00 */
[----:B--2---:R-:W-:-:S03]  /*10a0*/  DADD R22, -R24, R22 ;  /* 0x0000000018167229 */ /* 0x004fc60000000116 */
[----:B------:R-:W3:Y:S01]  /*10b0*/  LDG.E.64 R24, desc[UR36][R10.64] ;  /* 0x000000240a187981 */ /* 0x000ee2000c1e1b00 */
[----:B------:R-:W-:-:S04]  /*10c0*/  IADD3 R28, P2, PT, R28, UR6, RZ ;  /* 0x000000061c1c7c10 */ /* 0x000fc8000ff5e0ff */
[----:B------:R-:W-:-:S06]  /*10d0*/  IADD3.X R29, PT, PT, R2, UR7, RZ, P2, !PT ;  /* 0x00000007021d7c10 */ /* 0x000fcc00097fe4ff */
[----:B------:R-:W2:Y:S01]  /*10e0*/  LDG.E.64 R28, desc[UR36][R28.64+0x8] ;  /* 0x000008241c1c7981 */ /* 0x000ea2000c1e1b00 */
[----:B------:R-:W-:-:S03]  /*10f0*/  DFMA R26, R22, R22, R26 ;  /* 0x00000016161a722b */ /* 0x000fc6000000001a */
[----:B------:R-:W4:Y:S01]  /*1100*/  LDG.E.64 R22, desc[UR36][R14.64] ;  /* 0x000000240e167981 */ /* 0x000f22000c1e1b00 */
[----:B---3--:R-:W-:-:S03]  /*1110*/  DADD R20, -R24, R20 ;  /* 0x0000000018147229 */ /* 0x008fc60000000114 */
[----:B------:R-:W2:Y:S02]  /*1120*/  LDG.E.64 R24, desc[UR36][R12.64] ;  /* 0x000000240c187981 */ /* 0x000ea4000c1e1b00 */
[----:B--2---:R-:W-:-:S08]  /*1130*/  DADD R24, -R24, R28 ;  /* 0x0000000018187229 */ /* 0x004fd0000000011c */
[----:B------:R-:W-:-:S08]  /*1140*/  DMUL R24, R24, R24 ;  /* 0x0000001818187228 */ /* 0x000fd00000000000 */
[----:B------:R-:W-:-:S08]  /*1150*/  DFMA R24, R20, R20, R24 ;  /* 0x000000141418722b */ /* 0x000fd00000000018 */
[----:B0-----:R-:W-:-:S08]  /*1160*/  DFMA R24, R24, UR4, R26 ;  /* 0x0000000418187c2b */ /* 0x001fd0000800001a */
[----:B----4-:R-:W-:-:S14]  /*1170*/  DSETP.GEU.AND P2, PT, R24, R22, PT ;  /* 0x000000161800722a */ /* 0x010fdc0003f4e000 */
[----:B------:R-:W-:Y:S01]  /*1180*/  @!P2 IADD3 R19, PT, PT, R0, 0x1, R19 ;  /* 0x000000010013a810 */ /* 0x000fe20007ffe013 */
[----:B------:R1:W-:Y:S04]  /*1190*/  @!P2 STG.E.64 desc[UR36][R14.64], R24 ;  /* 0x000000180e00a986 */ /* 0x0003e8000c101b24 */
[----:B------:R1:W-:Y:S02]  /*11a0*/  @!P2 STG.E desc[UR36][R16.64], R19 ;  /* 0x000000131000a986 */ /* 0x0003e4000c101924 */
.L_x_16:
[----:B------:R-:W-:Y:S05]  /*11b0*/  BSYNC.RECONVERGENT B0 ;  /* 0x0000000000007941 */ /* 0x000fea0003800200 */
.L_x_15:
[----:B------:R-:W-:Y:S04]  /*11c0*/  BSSY.RECONVERGENT B0, `(.L_x_17) ;  /* 0x0000030000007945 */ /* 0x000fe80003800200 */
[----:B------:R-:W-:Y:S05]  /*11d0*/  @P4 BRA `(.L_x_18) ;  /* 0x0000000000b84947 */ /* 0x000fea0003800000 */
[----:B------:R-:W2:Y:S01]  /*11e0*/  LDCU.64 UR4, c[0x0][0x3b8] ;  /* 0x00007700ff0477ac */ /* 0x000ea20008000a00 */
[----:B------:R-:W-:Y:S01]  /*11f0*/  IMAD R21, R18, R3, RZ ;  /* 0x0000000312157224 */ /* 0x000fe200078e02ff */
[----:B0-----:R-:W3:Y:S01]  /*1200*/  LDG.E.64 R22, desc[UR36][R8.64] ;  /* 0x0000002408167981 */ /* 0x001ee2000c1e1b00 */
[----:B------:R-:W0:Y:S03]  /*1210*/  LDCU.128 UR8, c[0x0][0x3c0] ;  /* 0x00007800ff0877ac */ /* 0x000e260008000c00 */
[C---:B------:R-:W-:Y:S01]  /*1220*/  IADD3 R2, P2, PT, R21.reuse, R0, RZ ;  /* 0x0000000015027210 */ /* 0x040fe20007f5e0ff */
[----:B------:R-:W4:Y:S03]  /*1230*/  LDG.E.64 R30, desc[UR36][R10.64] ;  /* 0x000000240a1e7981 */ /* 0x000f26000c1e1b00 */
[----:B------:R-:W-:Y:S01]  /*1240*/  LEA.HI.X.SX32 R21, R21, RZ, 0x1, P2 ;  /* 0x000000ff15157211 */ /* 0x000fe200010f0eff */
[----:B-1----:R-:W-:-:S03]  /*1250*/  IMAD.SHL.U32 R19, R2, 0x8, RZ ;  /* 0x0000000802137824 */ /* 0x002fc600078e00ff */
[----:B------:R-:W-:Y:S02]  /*1260*/  SHF.L.U64.HI R2, R2, 0x3, R21 ;  /* 0x0000000302027819 */ /* 0x000fe40000010215 */
[----:B------:R-:W5:Y:S01]  /*1270*/  LDG.E.64 R20, desc[UR36][R4.64] ;  /* 0x0000002404147981 */ /* 0x000f62000c1e1b00 */
[----:B--2---:R-:W-:-:S04]  /*1280*/  IADD3 R28, P2, PT, R19, UR4, RZ ;  /* 0x00000004131c7c10 */ /* 0x004fc8000ff5e0ff */
[----:B------:R-:W-:Y:S01]  /*1290*/  IADD3.X R29, PT, PT, R2, UR5, RZ, P2, !PT ;  /* 0x00000005021d7c10 */ /* 0x000fe200097fe4ff */
[----:B------:R-:W1:Y:S01]  /*12a0*/  LDCU.128 UR4, c[0x0][0x3d0] ;  /* 0x00007a00ff0477ac */ /* 0x000e620008000c00 */
[----:B0-----:R-:W-:-:S03]  /*12b0*/  IADD3 R26, P3, PT, R19, UR10, RZ ;  /* 0x0000000a131a7c10 */ /* 0x001fc6000ff7e0ff */
[----:B------:R-:W5:Y:S01]  /*12c0*/  LDG.E.64 R24, desc[UR36][R28.64+-0x8] ;  /* 0xfffff8241c187981 */ /* 0x000f62000c1e1b00 */
[----:B------:R-:W-:-:S06]  /*12d0*/  IADD3.X R27, PT, PT, R2, UR11, RZ, P3, !PT ;  /* 0x0000000b021b7c10 */ /* 0x000fcc0009ffe4ff */
[----:B------:R-:W3:Y:S04]  /*12e0*/  LDG.E.64 R26, desc[UR36][R26.64+-0x8] ;  /* 0xfffff8241a1a7981 */ /* 0x000ee8000c1e1b00 */
[----:B------:R-:W2:Y:S01]  /*12f0*/  LDG.E.64 R28, desc[UR36][R12.64] ;  /* 0x000000240c1c7981 */ /* 0x000ea2000c1e1b00 */
[----:B-----5:R-:W-:Y:S01]  /*1300*/  DADD R24, -R20, R24 ;  /* 0x0000000014187229 */ /* 0x020fe20000000118 */
[----:B------:R-:W-:-:S04]  /*1310*/  IADD3 R20, P2, PT, R19, UR8, RZ ;  /* 0x0000000813147c10 */ /* 0x000fc8000ff5e0ff */
[----:B------:R-:W-:Y:S01]  /*1320*/  IADD3.X R21, PT, PT, R2, UR9, RZ, P2, !PT ;  /* 0x0000000902157c10 */ /* 0x000fe200097fe4ff */
[----:B---3--:R-:W-:Y:S01]  /*1330*/  DADD R26, -R22, R26 ;  /* 0x00000000161a7229 */ /* 0x008fe2000000011a */
[----:B------:R-:W3:Y:S04]  /*1340*/  LDG.E.64 R22, desc[UR36][R6.64] ;  /* 0x0000002406167981 */ /* 0x000ee8000c1e1b00 */
[----:B------:R-:W3:Y:S03]  /*1350*/  LDG.E.64 R20, desc[UR36][R20.64+-0x8] ;  /* 0xfffff82414147981 */ /* 0x000ee6000c1e1b00 */
[----:B------:R-:W-:-:S08]  /*1360*/  DMUL R26, R26, R26 ;  /* 0x0000001a1a1a7228 */ /* 0x000fd00000000000 */
[----:B------:R-:W-:Y:S01]  /*1370*/  DFMA R26, R24, R24, R26 ;  /* 0x00000018181a722b */ /* 0x000fe2000000001a */
[----:B-1----:R-:W-:-:S04]  /*1380*/  IADD3 R24, P3, PT, R19, UR6, RZ ;  /* 0x0000000613187c10 */ /* 0x002fc8000ff7e0ff */
[----:B------:R-:W-:-:S06]  /*1390*/  IADD3.X R25, PT, PT, R2, UR7, RZ, P3, !PT ;  /* 0x0000000702197c10 */ /* 0x000fcc0009ffe4ff */
[----:B------:R-:W2:Y:S01]  /*13a0*/  LDG.E.64 R24, desc[UR36][R24.64+-0x8] ;  /* 0xfffff82418187981 */ /* 0x000ea2000c1e1b00 */
[----:B---3--:R-:W-:Y:S01]  /*13b0*/  DADD R22, -R22, R20 ;  /* 0x0000000016167229 */ /* 0x008fe20000000114 */
[----:B------:R-:W-:-:S04]  /*13c0*/  IADD3 R20, P2, PT, R19, UR4, RZ ;  /* 0x0000000413147c10 */ /* 0x000fc8000ff5e0ff */
[----:B------:R-:W-:Y:S01]  /*13d0*/  IADD3.X R21, PT, PT, R2, UR5, RZ, P2, !PT ;  /* 0x0000000502157c10 */ /* 0x000fe200097fe4ff */
[----:B------:R-:W0:Y:S05]  /*13e0*/  LDCU.64 UR4, c[0x0][0x3f0] ;  /* 0x00007e00ff0477ac */ /* 0x000e2a0008000a00 */
[----:B------:R-:W4:Y:S01]  /*13f0*/  LDG.E.64 R20, desc[UR36][R20.64+-0x8] ;  /* 0xfffff82414147981 */ /* 0x000f22000c1e1b00 */
[----:B------:R-:W-:-:S03]  /*1400*/  DFMA R26, R22, R22, R26 ;  /* 0x00000016161a722b */ /* 0x000fc6000000001a */
[----:B------:R-:W3:Y:S01]  /*1410*/  LDG.E.64 R22, desc[UR36][R14.64] ;  /* 0x000000240e167981 */ /* 0x000ee2000c1e1b00 */
[----:B--2---:R-:W-:-:S08]  /*1420*/  DADD R28, -R28, R24 ;  /* 0x000000001c1c7229 */ /* 0x004fd00000000118 */
[----:B------:R-:W-:Y:S01]  /*1430*/  DMUL R28, R28, R28 ;  /* 0x0000001c1c1c7228 */ /* 0x000fe20000000000 */
[----:B------:R-:W-:Y:S01]  /*1440*/  IMAD R19, R18, R3, RZ ;  /* 0x0000000312137224 */ /* 0x000fe200078e02ff */
[----:B----4-:R-:W-:-:S08]  /*1450*/  DADD R20, -R30, R20 ;  /* 0x000000001e147229 */ /* 0x010fd00000000114 */
[----:B------:R-:W-:-:S08]  /*1460*/  DFMA R28, R20, R20, R28 ;  /* 0x00000014141c722b */ /* 0x000fd0000000001c */
[----:B0-----:R-:W-:-:S08]  /*1470*/  DFMA R26, R28, UR4, R26 ;  /* 0x000000041c1a7c2b */ /* 0x001fd0000800001a */
[----:B---3--:R-:W-:-:S14]  /*1480*/  DSETP.GEU.AND P2, PT, R26, R22, PT ;  /* 0x000000161a00722a */ /* 0x008fdc0003f4e000 */
[----:B------:R-:W-:Y:S01]  /*1490*/  @!P2 IADD3 R19, PT, PT, R0, -0x1, R19 ;  /* 0xffffffff0013a810 */ /* 0x000fe20007ffe013 */
[----:B------:R2:W-:Y:S04]  /*14a0*/  @!P2 STG.E.64 desc[UR36][R14.64], R26 ;  /* 0x0000001a0e00a986 */ /* 0x0005e8000c101b24 */
[----:B------:R2:W-:Y:S02]  /*14b0*/  @!P2 STG.E desc[UR36][R16.64], R19 ;  /* 0x000000131000a986 */ /* 0x0005e4000c101924 */
.L_x_18:
[----:B------:R-:W-:Y:S05]  /*14c0*/  BSYNC.RECONVERGENT B0 ;  /* 0x0000000000007941 */ /* 0x000fea0003800200 */
.L_x_17:
[C---:B0-----:R-:W-:Y:S01]  /*14d0*/  VIADD R2, R3.reuse, 0x1 ;  /* 0x0000000103027836 */ /* 0x041fe20000000000 */
[C---:B------:R-:W-:Y:S01]  /*14e0*/  ISETP.LT.OR P3, PT, R3.reuse, -0x1, !P0 ;  /* 0xffffffff0300780c */ /* 0x040fe20004761670 */
[----:B------:R-:W-:Y:S01]  /*14f0*/  BSSY.RECONVERGENT B0, `(.L_x_19) ;  /* 0x0000032000007945 */ /* 0x000fe20003800200 */
[C---:B------:R-:W-:Y:S02]  /*1500*/  ISETP.LT.OR P4, PT, R3.reuse, 0x1, !P1 ;  /* 0x000000010300780c */ /* 0x040fe40004f81670 */
[----:B------:R-:W-:Y:S02]  /*1510*/  ISETP.GE.OR P3, PT, R2, R18, P3 ;  /* 0x000000120200720c */ /* 0x000fe40001f66670 */
[C---:B------:R-:W-:Y:S02]  /*1520*/  ISETP.LT.OR P2, PT, R3.reuse, -0x1, !P5 ;  /* 0xffffffff0300780c */ /* 0x040fe40006f41670 */
[C---:B------:R-:W-:Y:S02]  /*1530*/  ISETP.LT.OR P0, PT, R3.reuse, 0x1, !P0 ;  /* 0x000000010300780c */ /* 0x040fe40004701670 */
[----:B------:R-:W-:-:S02]  /*1540*/  ISETP.LT.OR P1, PT, R3, -0x1, !P1 ;  /* 0xffffffff0300780c */ /* 0x000fc40004f21670 */
[C---:B------:R-:W-:Y:S02]  /*1550*/  ISETP.LT.OR P5, PT, R3.reuse, 0x1, !P5 ;  /* 0x000000010300780c */ /* 0x040fe40006fa1670 */
[CC--:B------:R-:W-:Y:S02]  /*1560*/  ISETP.GT.OR P0, PT, R3.reuse, R18.reuse, P0 ;  /* 0x000000120300720c */ /* 0x0c0fe40000704670 */
[CC--:B------:R-:W-:Y:S02]  /*1570*/  ISETP.GT.OR P4, PT, R3.reuse, R18.reuse, P4 ;  /* 0x000000120300720c */ /* 0x0c0fe40002784670 */
[CC--:B------:R-:W-:Y:S02]  /*1580*/  ISETP.GE.OR P1, PT, R2.reuse, R18.reuse, P1 ;  /* 0x000000120200720c */ /* 0x0c0fe40000f26670 */
[-C--:B------:R-:W-:Y:S02]  /*1590*/  ISETP.GE.OR P2, PT, R2, R18.reuse, P2 ;  /* 0x000000120200720c */ /* 0x080fe40001746670 */
[----:B------:R-:W-:Y:S01]  /*15a0*/  ISETP.GT.OR P5, PT, R3, R18, P5 ;  /* 0x000000120300720c */ /* 0x000fe20002fa4670 */
[----:B------:R-:W-:-:S12]  /*15b0*/  @P3 BRA `(.L_x_20) ;  /* 0x0000000000943947 */ /* 0x000fd80003800000 */
[----:B--2---:R-:W0:Y:S01]  /*15c0*/  LDC.64 R26, c[0x0][0x3b8] ;  /* 0x0000ee00ff1a7b82 */ /* 0x004e220000000a00 */
[----:B-1----:R-:W-:Y:S01]  /*15d0*/  IMAD R19, R18, R2, R0 ;  /* 0x0000000212137224 */ /* 0x002fe200078e0200 */
[----:B------:R-:W2:Y:S01]  /*15e0*/  LDG.E.64 R24, desc[UR36][R4.64] ;  /* 0x0000002404187981 */ /* 0x000ea2000c1e1b00 */
[----:B------:R-:W1:Y:S05]  /*15f0*/  LDCU.64 UR4, c[0x0][0x3f0] ;  /* 0x00007e00ff0477ac */ /* 0x000e6a0008000a00 */
[----:B------:R-:W3:Y:S01]  /*1600*/  LDC.64 R22, c[0x0][0x3c8] ;  /* 0x0000f200ff167b82 */ /* 0x000ee20000000a00 */
[----:B0-----:R-:W-:-:S05]  /*1610*/  IMAD.WIDE R26, R19, 0x8, R26 ;  /* 0x00000008131a7825 */ /* 0x001fca00078e021a */
[----:B------:R-:W2:Y:S01]  /*1620*/  LDG.E.64 R20, desc[UR36][R26.64] ;  /* 0x000000241a147981 */ /* 0x000ea2000c1e1b00 */
[----:B---3--:R-:W-:-:S06]  /*1630*/  IMAD.WIDE R22, R19, 0x8, R22 ;  /* 0x0000000813167825 */ /* 0x008fcc00078e0216 */
[----:B------:R-:W3:Y:S04]  /*1640*/  LDG.E.64 R22, desc[UR36][R22.64] ;  /* 0x0000002416167981 */ /* 0x000ee8000c1e1b00 */
[----:B------:R-:W4:Y:S01]  /*1650*/  LDG.E.64 R26, desc[UR36][R6.64] ;  /* 0x00000024061a7981 */ /* 0x000f22000c1e1b00 */
[----:B--2---:R-:W-:-:S03]  /*1660*/  DADD R20, -R24, R20 ;  /* 0x0000000018147229 */ /* 0x004fc60000000114 */
[----:B------:R-:W3:Y:S02]  /*1670*/  LDG.E.64 R24, desc[UR36][R8.64] ;  /* 0x0000002408187981 */ /* 0x000ee4000c1e1b00 */
[----:B---3--:R-:W-:Y:S01]  /*1680*/  DADD R22, -R24, R22 ;  /* 0x0000000018167229 */ /* 0x008fe20000000116 */
[----:B------:R-:W0:Y:S02]  /*1690*/  LDC.64 R24, c[0x0][0x3c0] ;  /* 0x0000f000ff187b82 */ /* 0x000e240000000a00 */
[----:B0-----:R-:W-:-:S06]  /*16a0*/  IMAD.WIDE R24, R19, 0x8, R24 ;  /* 0x0000000813187825 */ /* 0x001fcc00078e0218 */
[----:B------:R-:W4:Y:S01]  /*16b0*/  LDG.E.64 R24, desc[UR36][R24.64] ;  /* 0x0000002418187981 */ /* 0x000f22000c1e1b00 */
[----:B------:R-:W-:-:S08]  /*16c0*/  DMUL R22, R22, R22 ;  /* 0x0000001616167228 */ /* 0x000fd00000000000 */
[----:B------:R-:W-:Y:S01]  /*16d0*/  DFMA R22, R20, R20, R22 ;  /* 0x000000141416722b */ /* 0x000fe20000000016 */
[----:B------:R-:W0:Y:S02]  /*16e0*/  LDC.64 R20, c[0x0][0x3d0] ;  /* 0x0000f400ff147b82 */ /* 0x000e240000000a00 */
[----:B0-----:R-:W-:-:S06]  /*16f0*/  IMAD.WIDE R20, R19, 0x8, R20 ;  /* 0x0000000813147825 */ /* 0x001fcc00078e0214 */
[----:B------:R-:W2:Y:S01]  /*1700*/  LDG.E.64 R20, desc[UR36][R20.64] ;  /* 0x0000002414147981 */ /* 0x000ea2000c1e1b00 */
[----:B----4-:R-:W-:-:S08]  /*1710*/  DADD R26, -R26, R24 ;  /* 0x000000001a1a7229 */ /* 0x010fd00000000118 */
[----:B------:R-:W-:Y:S01]  /*1720*/  DFMA R26, R26, R26, R22 ;  /* 0x0000001a1a1a722b */ /* 0x000fe20000000016 */
[----:B------:R-:W2:Y:S02]  /*1730*/  LDG.E.64 R22, desc[UR36][R10.64] ;  /* 0x000000240a167981 */ /* 0x000ea4000c1e1b00 */
[----:B--2---:R-:W-:Y:S01]  /*1740*/  DADD R20, -R22, R20 ;  /* 0x0000000016147229 */ /* 0x004fe20000000114 */
[----:B------:R-:W0:Y:S02]  /*1750*/  LDC.64 R22, c[0x0][0x3d8] ;  /* 0x0000f600ff167b82 */ /* 0x000e240000000a00 */
[----:B0-----:R-:W-:-:S05]  /*1760*/  IMAD.WIDE R22, R19, 0x8, R22 ;  /* 0x0000000813167825 */ /* 0x001fca00078e0216 */
[----:B------:R-:W2:Y:S04]  /*1770*/  LDG.E.64 R24, desc[UR36][R22.64] ;  /* 0x0000002416187981 */ /* 0x000ea8000c1e1b00 */
[----:B------:R-:W2:Y:S02]  /*1780*/  LDG.E.64 R22, desc[UR36][R12.64] ;  /* 0x000000240c167981 */ /* 0x000ea4000c1e1b00 */
[----:B--2---:R-:W-:Y:S02]  /*1790*/  DADD R24, -R22, R24 ;  /* 0x0000000016187229 */ /* 0x004fe40000000118 */
[----:B------:R-:W2:Y:S06]  /*17a0*/  LDG.E.64 R22, desc[UR36][R14.64] ;  /* 0x000000240e167981 */ /* 0x000eac000c1e1b00 */
[----:B------:R-:W-:-:S08]  /*17b0*/  DMUL R24, R24, R24 ;  /* 0x0000001818187228 */ /* 0x000fd00000000000 */
[----:B------:R-:W-:-:S08]  /*17c0*/  DFMA R24, R20, R20, R24 ;  /* 0x000000141418722b */ /* 0x000fd00000000018 */
[----:B-1----:R-:W-:-:S08]  /*17d0*/  DFMA R24, R24, UR4, R26 ;  /* 0x0000000418187c2b */ /* 0x002fd0000800001a */
[----:B--2---:R-:W-:-:S14]  /*17e0*/  DSETP.GEU.AND P3, PT, R24, R22, PT ;  /* 0x000000161800722a */ /* 0x004fdc0003f6e000 */
[----:B------:R0:W-:Y:S04]  /*17f0*/  @!P3 STG.E.64 desc[UR36][R14.64], R24 ;  /* 0x000000180e00b986 */ /* 0x0001e8000c101b24 */
[----:B------:R0:W-:Y:S02]  /*1800*/  @!P3 STG.E desc[UR36][R16.64], R19 ;  /* 0x000000131000b986 */ /* 0x0001e4000c101924 */
.L_x_20:
[----:B------:R-:W-:Y:S05]  /*1810*/  BSYNC.RECONVERGENT B0 ;  /* 0x0000000000007941 */ /* 0x000fea0003800200 */
.L_x_19:
[----:B------:R-:W-:Y:S04]  /*1820*/  BSSY.RECONVERGENT B0, `(.L_x_21) ;  /* 0x0000028000007945 */ /* 0x000fe80003800200 */
[----:B------:R-:W-:Y:S05]  /*1830*/  @P0 BRA `(.L_x_22) ;  /* 0x0000000000980947 */ /* 0x000fea0003800000 */
[----:B--2---:R-:W2:Y:S01]  /*1840*/  LDC.64 R26, c[0x0][0x3b8] ;  /* 0x0000ee00ff1a7b82 */ /* 0x004ea20000000a00 */
[----:B01----:R-:W-:Y:S01]  /*1850*/  VIADD R19, R3, 0xffffffff ;  /* 0xffffffff03137836 */ /* 0x003fe20000000000 */
[----:B------:R-:W3:Y:S01]  /*1860*/  LDG.E.64 R24, desc[UR36][R4.64] ;  /* 0x0000002404187981 */ /* 0x000ee2000c1e1b00 */
[----:B------:R-:W0:Y:S02]  /*1870*/  LDCU.64 UR4, c[0x0][0x3f0] ;  /* 0x00007e00ff0477ac */ /* 0x000e240008000a00 */
[----:B------:R-:W-:-:S03]  /*1880*/  IMAD R19, R18, R19, R0 ;  /* 0x0000001312137224 */ /* 0x000fc600078e0200 */
[----:B------:R-:W1:Y:S01]  /*1890*/  LDC.64 R22, c[0x0][0x3c8] ;  /* 0x0000f200ff167b82 */ /* 0x000e620000000a00 */
[----:B--2---:R-:W-:-:S05]  /*18a0*/  IMAD.WIDE R26, R19, 0x8, R26 ;  /* 0x00000008131a7825 */ /* 0x004fca00078e021a */
[----:B------:R-:W3:Y:S01]  /*18b0*/  LDG.E.64 R20, desc[UR36][R26.64] ;  /* 0x000000241a147981 */ /* 0x000ee2000c1e1b00 */
[----:B-1----:R-:W-:-:S06]  /*18c0*/  IMAD.WIDE R22, R19, 0x8, R22 ;  /* 0x0000000813167825 */ /* 0x002fcc00078e0216 */
[----:B------:R-:W2:Y:S04]  /*18d0*/  LDG.E.64 R22, desc[UR36][R22.64] ;  /* 0x0000002416167981 */ /* 0x000ea8000c1e1b00 */
[----:B------:R-:W4:Y:S01]  /*18e0*/  LDG.E.64 R26, desc[UR36][R6.64] ;  /* 0x00000024061a7981 */ /* 0x000f22000c1e1b00 */
[----:B---3--:R-:W-:-:S03]  /*18f0*/  DADD R20, -R24, R20 ;  /* 0x0000000018147229 */ /* 0x008fc60000000114 */
[----:B------:R-:W2:Y:S02]  /*1900*/  LDG.E.64 R24, desc[UR36][R8.64] ;  /* 0x0000002408187981 */ /* 0x000ea4000c1e1b00 */
[----:B--2---:R-:W-:Y:S01]  /*1910*/  DADD R22, -R24, R22 ;  /* 0x0000000018167229 */ /* 0x004fe20000000116 */
[----:B------:R-:W1:Y:S02]  /*1920*/  LDC.64 R24, c[0x0][0x3c0] ;  /* 0x0000f000ff187b82 */ /* 0x000e640000000a00 */
[----:B-1----:R-:W-:-:S06]  /*1930*/  IMAD.WIDE R24, R19, 0x8, R24 ;  /* 0x0000000813187825 */ /* 0x002fcc00078e0218 */
[----:B------:R-:W4:Y:S01]  /*1940*/  LDG.E.64 R24, desc[UR36][R24.64] ;  /* 0x0000002418187981 */ /* 0x000f22000c1e1b00 */
[----:B------:R-:W-:-:S08]  /*1950*/  DMUL R22, R22, R22 ;  /* 0x0000001616167228 */ /* 0x000fd00000000000 */
[----:B------:R-:W-:Y:S01]  /*1960*/  DFMA R22, R20, R20, R22 ;  /* 0x000000141416722b */ /* 0x000fe20000000016 */
[----:B------:R-:W1:Y:S02]  /*1970*/  LDC.64 R20, c[0x0][0x3d0] ;  /* 0x0000f400ff147b82 */ /* 0x000e640000000a00 */
[----:B-1----:R-:W-:-:S06]  /*1980*/  IMAD.WIDE R20, R19, 0x8, R20 ;  /* 0x0000000813147825 */ /* 0x002fcc00078e0214 */
[----:B------:R-:W2:Y:S01]  /*1990*/  LDG.E.64 R20, desc[UR36][R20.64] ;  /* 0x0000002414147981 */ /* 0x000ea2000c1e1b00 */
[----:B----4-:R-:W-:-:S08]  /*19a0*/  DADD R26, -R26, R24 ;  /* 0x000000001a1a7229 */ /* 0x010fd00000000118 */
[----:B------:R-:W-:Y:S01]  /*19b0*/  DFMA R26, R26, R26, R22 ;  /* 0x0000001a1a1a722b */ /* 0x000fe20000000016 */
[----:B------:R-:W2:Y:S02]  /*19c0*/  LDG.E.64 R22, desc[UR36][R10.64] ;  /* 0x000000240a167981 */ /* 0x000ea4000c1e1b00 */
[----:B--2---:R-:W-:Y:S01]  /*19d0*/  DADD R20, -R22, R20 ;  /* 0x0000000016147229 */ /* 0x004fe20000000114 */
[----:B------:R-:W1:Y:S02]  /*19e0*/  LDC.64 R22, c[0x0][0x3d8] ;  /* 0x0000f600ff167b82 */ /* 0x000e640000000a00 */
[----:B-1----:R-:W-:-:S05]  /*19f0*/  IMAD.WIDE R22, R19, 0x8, R22 ;  /* 0x0000000813167825 */ /* 0x002fca00078e0216 */
[----:B------:R-:W2:Y:S04]  /*1a00*/  LDG.E.64 R24, desc[UR36][R22.64] ;  /* 0x0000002416187981 */ /* 0x000ea8000c1e1b00 */
[----:B------:R-:W2:Y:S02]  /*1a10*/  LDG.E.64 R22, desc[UR36][R12.64] ;  /* 0x000000240c167981 */ /* 0x000ea4000c1e1b00 */
[----:B--2---:R-:W-:Y:S02]  /*1a20*/  DADD R24, -R22, R24 ;  /* 0x0000000016187229 */ /* 0x004fe40000000118 */
[----:B------:R-:W2:Y:S06]  /*1a30*/  LDG.E.64 R22, desc[UR36][R14.64] ;  /* 0x000000240e167981 */ /* 0x000eac000c1e1b00 */
[----:B------:R-:W-:-:S08]  /*1a40*/  DMUL R24, R24, R24 ;  /* 0x0000001818187228 */ /* 0x000fd00000000000 */
[----:B------:R-:W-:-:S08]  /*1a50*/  DFMA R24, R20, R20, R24 ;  /* 0x000000141418722b */ /* 0x000fd00000000018 */
[----:B0-----:R-:W-:-:S08]  /*1a60*/  DFMA R24, R24, UR4, R26 ;  /* 0x0000000418187c2b */ /* 0x001fd0000800001a */
[----:B--2---:R-:W-:-:S14]  /*1a70*/  DSETP.GEU.AND P0, PT, R24, R22, PT ;  /* 0x000000161800722a */ /* 0x004fdc0003f0e000 */
[----:B------:R3:W-:Y:S04]  /*1a80*/  @!P0 STG.E.64 desc[UR36][R14.64], R24 ;  /* 0x000000180e008986 */ /* 0x0007e8000c101b24 */
[----:B------:R3:W-:Y:S02]  /*1a90*/  @!P0 STG.E desc[UR36][R16.64], R19 ;  /* 0x0000001310008986 */ /* 0x0007e4000c101924 */
.L_x_22:
[----:B------:R-:W-:Y:S05]  /*1aa0*/  BSYNC.RECONVERGENT B0 ;  /* 0x0000000000007941 */ /* 0x000fea0003800200 */
.L_x_21:
[----:B------:R-:W-:Y:S04]  /*1ab0*/  BSSY.RECONVERGENT B0, `(.L_x_23) ;  /* 0x0000031000007945 */ /* 0x000fe80003800200 */
[----:B------:R-:W-:Y:S05]  /*1ac0*/  @P2 BRA `(.L_x_24) ;  /* 0x0000000000bc2947 */ /* 0x000fea0003800000 */
[----:B------:R-:W4:Y:S01]  /*1ad0*/  LDCU.128 UR8, c[0x0][0x3c0] ;  /* 0x00007800ff0877ac */ /* 0x000f220008000c00 */
[----:B------:R-:W-:Y:S01]  /*1ae0*/  IMAD R21, R18, R2, RZ ;  /* 0x0000000212157224 */ /* 0x000fe200078e02ff */
[----:B--2---:R-:W2:Y:S01]  /*1af0*/  LDG.E.64 R26, desc[UR36][R4.64] ;  /* 0x00000024041a7981 */ /* 0x004ea2000c1e1b00 */
[----:B------:R-:W5:Y:S03]  /*1b00*/  LDCU.64 UR4, c[0x0][0x3b8] ;  /* 0x00007700ff0477ac */ /* 0x000f660008000a00 */
[----:B------:R-:W-:Y:S02]  /*1b10*/  IADD3 R20, P0, PT, R21, R0, RZ ;  /* 0x0000000015147210 */ /* 0x000fe40007f1e0ff */
[----:B01-3--:R-:W-:-:S03]  /*1b20*/  SHF.R.S32.HI R19, RZ, 0x1f, R21 ;  /* 0x0000001fff137819 */ /* 0x00bfc60000011415 */
[----:B------:R-:W-:Y:S01]  /*1b30*/  IMAD.SHL.U32 R28, R20, 0x8, RZ ;  /* 0x00000008141c7824 */ /* 0x000fe200078e00ff */
[----:B------:R-:W-:-:S04]  /*1b40*/  LEA.HI.X.SX32 R19, R0, R19, 0x1, P0 ;  /* 0x0000001300137211 */ /* 0x000fc800000f0eff */
[----:B------:R-:W-:Y:S02]  /*1b50*/  SHF.L.U64.HI R19, R20, 0x3, R19 ;  /* 0x0000000314137819 */ /* 0x000fe40000010213 */
[C---:B----4-:R-:W-:Y:S01]  /*1b60*/  IADD3 R24, P2, PT, R28.reuse, UR10, RZ ;  /* 0x0000000a1c187c10 */ /* 0x050fe2000ff5e0ff */
[----:B------:R-:W3:Y:S03]  /*1b70*/  LDG.E.64 R20, desc[UR36][R8.64] ;  /* 0x0000002408147981 */ /* 0x000ee6000c1e1b00 */
[----:B------:R-:W-:Y:S02]  /*1b80*/  IADD3.X R25, PT, PT, R19, UR11, RZ, P2, !PT ;  /* 0x0000000b13197c10 */ /* 0x000fe400097fe4ff */
[----:B-----5:R-:W-:-:S04]  /*1b90*/  IADD3 R22, P0, PT, R28, UR4, RZ ;  /* 0x000000041c167c10 */ /* 0x020fc8000ff1e0ff */
[----:B------:R-:W3:Y:S01]  /*1ba0*/  LDG.E.64 R24, desc[UR36][R24.64+0x8] ;  /* 0x0000082418187981 */ /* 0x000ee2000c1e1b00 */
[----:B------:R-:W-:Y:S01]  /*1bb0*/  IADD3.X R23, PT, PT, R19, UR5, RZ, P0, !PT ;  /* 0x0000000513177c10 */ /* 0x000fe200087fe4ff */
[----:B------:R-:W0:Y:S05]  /*1bc0*/  LDCU.128 UR4, c[0x0][0x3d0] ;  /* 0x00007a00ff0477ac */ /* 0x000e2a0008000c00 */
[----:B------:R-:W2:Y:S01]  /*1bd0*/  LDG.E.64 R22, desc[UR36][R22.64+0x8] ;  /* 0x0000082416167981 */ /* 0x000ea2000c1e1b00 */
[----:B---3--:R-:W-:Y:S01]  /*1be0*/  DADD R24, -R20, R24 ;  /* 0x0000000014187229 */ /* 0x008fe20000000118 */
[----:B------:R-:W-:-:S04]  /*1bf0*/  IADD3 R20, P0, PT, R28, UR8, RZ ;  /* 0x000000081c147c10 */ /* 0x000fc8000ff1e0ff */
[----:B------:R-:W-:Y:S01]  /*1c00*/  IADD3.X R21, PT, PT, R19, UR9, RZ, P0, !PT ;  /* 0x0000000913157c10 */ /* 0x000fe200087fe4ff */
[----:B--2---:R-:W-:Y:S01]  /*1c10*/  DADD R22, -R26, R22 ;  /* 0x000000001a167229 */ /* 0x004fe20000000116 */
        /* <DEDUP_REMOVED lines=16> */
[----:B------:R-:W2:Y:S01]  /*1d20*/  LDG.E.64 R26, desc[UR36][R12.64] ;  /* 0x000000240c1a7981 */ /* 0x000ea2000c1e1b00 */
[----:B------:R-:W-:Y:S01]  /*1d30*/  IMAD R19, R18, R2, RZ ;  /* 0x0000000212137224 */ /* 0x000fe200078e02ff */
        /* <DEDUP_REMOVED lines=8> */
.L_x_24:
[----:B------:R-:W-:Y:S05]  /*1dc0*/  BSYNC.RECONVERGENT B0 ;  /* 0x0000000000007941 */ /* 0x000fea0003800200 */
.L_x_23:
[----:B------:R-:W-:Y:S04]  /*1dd0*/  BSSY.RECONVERGENT B0, `(.L_x_25) ;  /* 0x0000032000007945 */ /* 0x000fe80003800200 */
[----:B------:R-:W-:Y:S05]  /*1de0*/  @P4 BRA `(.L_x_26) ;  /* 0x0000000000c04947 */ /* 0x000fea0003800000 */
[----:B------:R-:W-:Y:S01]  /*1df0*/  VIADD R21, R3, 0xffffffff ;  /* 0xffffffff03157836 */ /* 0x000fe20000000000 */
[----:B------:R-:W5:Y:S01]  /*1e00*/  LDCU.128 UR8, c[0x0][0x3c0] ;  /* 0x00007800ff0877ac */ /* 0x000f620008000c00 */
[----:B------:R-:W5:Y:S02]  /*1e10*/  LDG.E.64 R22, desc[UR36][R8.64] ;  /* 0x0000002408167981 */ /* 0x000f64000c1e1b00 */
[----:B------:R-:W-:Y:S01]  /*1e20*/  IMAD R21, R18, R21, RZ ;  /* 0x0000001512157224 */ /* 0x000fe200078e02ff */
[----:B------:R-:W5:Y:S01]  /*1e30*/  LDCU.64 UR4, c[0x0][0x3b8] ;  /* 0x00007700ff0477ac */ /* 0x000f620008000a00 */
[----:B01-34-:R-:W3:Y:S03]  /*1e40*/  LDG.E.64 R24, desc[UR36][R4.64] ;  /* 0x0000002404187981 */ /* 0x01bee6000c1e1b00 */
[----:B--2---:R-:W-:-:S04]  /*1e50*/  IADD3 R19, P0, PT, R21, R0, RZ ;  /* 0x0000000015137210 */ /* 0x004fc80007f1e0ff */
[----:B------:R-:W-:Y:S01]  /*1e60*/  LEA.HI.X.SX32 R20, R21, RZ, 0x1, P0 ;  /* 0x000000ff15147211 */ /* 0x000fe200000f0eff */
[----:B------:R-:W-:-:S03]  /*1e70*/  IMAD.SHL.U32 R28, R19, 0x8, RZ ;  /* 0x00000008131c7824 */ /* 0x000fc600078e00ff */
[----:B------:R-:W-:Y:S02]  /*1e80*/  SHF.L.U64.HI R19, R19, 0x3, R20 ;  /* 0x0000000313137819 */ /* 0x000fe40000010214 */
[----:B-----5:R-:W-:-:S04]  /*1e90*/  IADD3 R26, P2, PT, R28, UR10, RZ ;  /* 0x0000000a1c1a7c10 */ /* 0x020fc8000ff5e0ff */
[----:B------:R-:W-:Y:S02]  /*1ea0*/  IADD3.X R27, PT, PT, R19, UR11, RZ, P2, !PT ;  /* 0x0000000b131b7c10 */ /* 0x000fe400097fe4ff */
[----:B------:R-:W-:-:S04]  /*1eb0*/  IADD3 R20, P0, PT, R28, UR4, RZ ;  /* 0x000000041c147c10 */ /* 0x000fc8000ff1e0ff */
        /* <DEDUP_REMOVED lines=25> */
[----:B------:R-:W-:-:S04]  /*2050*/  VIADD R19, R3, 0xffffffff ;  /* 0xffffffff03137836 */ /* 0x000fc80000000000 */
[----:B------:R-:W-:Y:S01]  /*2060*/  IMAD R19, R18, R19, RZ ;  /* 0x0000001312137224 */ /* 0x000fe200078e02ff */
[----:B--2---:R-:W-:-:S08]  /*2070*/  DADD R24, -R24, R28 ;  /* 0x0000000018187229 */ /* 0x004fd0000000011c */
[----:B------:R-:W-:-:S08]  /*2080*/  DMUL R24, R24, R24 ;  /* 0x0000001818187228 */ /* 0x000fd00000000000 */
[----:B------:R-:W-:-:S08]  /*2090*/  DFMA R24, R20, R20, R24 ;  /* 0x000000141418722b */ /* 0x000fd00000000018 */
[----:B0-----:R-:W-:-:S08]  /*20a0*/  DFMA R26, R24, UR4, R26 ;  /* 0x00000004181a7c2b */ /* 0x001fd0000800001a */
[----:B----4-:R-:W-:-:S14]  /*20b0*/  DSETP.GEU.AND P0, PT, R26, R22, PT ;  /* 0x000000161a00722a */ /* 0x010fdc0003f0e000 */
[----:B------:R-:W-:Y:S01]  /*20c0*/  @!P0 IADD3 R19, PT, PT, R0, -0x1, R19 ;  /* 0xffffffff00138810 */ /* 0x000fe20007ffe013 */
[----:B------:R0:W-:Y:S04]  /*20d0*/  @!P0 STG.E.64 desc[UR36][R14.64], R26 ;  /* 0x0000001a0e008986 */ /* 0x0001e8000c101b24 */
[----:B------:R0:W-:Y:S02]  /*20e0*/  @!P0 STG.E desc[UR36][R16.64], R19 ;  /* 0x0000001310008986 */ /* 0x0001e4000c101924 */
.L_x_26:
[----:B------:R-:W-:Y:S05]  /*20f0*/  BSYNC.RECONVERGENT B0 ;  /* 0x0000000000007941 */ /* 0x000fea0003800200 */
.L_x_25:
[----:B------:R-:W-:Y:S04]  /*2100*/  BSSY.RECONVERGENT B0, `(.L_x_27) ;  /* 0x0000031000007945 */ /* 0x000fe80003800200 */
[----:B------:R-:W-:Y:S05]  /*2110*/  @P5 BRA `(.L_x_28) ;  /* 0x0000000000bc5947 */ /* 0x000fea0003800000 */
[----:B01234-:R-:W-:Y:S01]  /*2120*/  VIADD R19, R3, 0xffffffff ;  /* 0xffffffff03137836 */ /* 0x01ffe20000000000 */
[----:B------:R-:W0:Y:S01]  /*2130*/  LDCU.128 UR8, c[0x0][0x3c0] ;  /* 0x00007800ff0877ac */ /* 0x000e220008000c00 */
[----:B------:R-:W2:Y:S02]  /*2140*/  LDG.E.64 R22, desc[UR36][R8.64] ;  /* 0x0000002408167981 */ /* 0x000ea4000c1e1b00 */
[----:B------:R-:W-:Y:S01]  /*2150*/  IMAD R19, R18, R19, RZ ;  /* 0x0000001312137224 */ /* 0x000fe200078e02ff */
[----:B------:R-:W1:Y:S01]  /*2160*/  LDCU.64 UR4, c[0x0][0x3b8] ;  /* 0x00007700ff0477ac */ /* 0x000e620008000a00 */
[----:B------:R-:W3:Y:S03]  /*2170*/  LDG.E.64 R24, desc[UR36][R4.64] ;  /* 0x0000002404187981 */ /* 0x000ee6000c1e1b00 */
[----:B------:R-:W-:Y:S02]  /*2180*/  IADD3 R20, P0, PT, R0, R19, RZ ;  /* 0x0000001300147210 */ /* 0x000fe40007f1e0ff */
[----:B------:R-:W-:-:S03]  /*2190*/  SHF.R.S32.HI R3, RZ, 0x1f, R19 ;  /* 0x0000001fff037819 */ /* 0x000fc60000011413 */
[----:B------:R-:W-:Y:S01]  /*21a0*/  IMAD.SHL.U32 R28, R20, 0x8, RZ ;  /* 0x00000008141c7824 */ /* 0x000fe200078e00ff */
[----:B------:R-:W-:-:S04]  /*21b0*/  LEA.HI.X.SX32 R3, R0, R3, 0x1, P0 ;  /* 0x0000000300037211 */ /* 0x000fc800000f0eff */
[----:B------:R-:W-:Y:S02]  /*21c0*/  SHF.L.U64.HI R3, R20, 0x3, R3 ;  /* 0x0000000314037819 */ /* 0x000fe40000010203 */
[C---:B0-----:R-:W-:Y:S02]  /*21d0*/  IADD3 R26, P2, PT, R28.reuse, UR10, RZ ;  /* 0x0000000a1c1a7c10 */ /* 0x041fe4000ff5e0ff */
[C---:B-1----:R-:W-:Y:S02]  /*21e0*/  IADD3 R20, P0, PT, R28.reuse, UR4, RZ ;  /* 0x000000041c147c10 */ /* 0x042fe4000ff1e0ff */
[C---:B------:R-:W-:Y:S02]  /*21f0*/  IADD3.X R27, PT, PT, R3.reuse, UR11, RZ, P2, !PT ;  /* 0x0000000b031b7c10 */ /* 0x040fe400097fe4ff */
[----:B------:R-:W-:Y:S01]  /*2200*/  IADD3.X R21, PT, PT, R3, UR5, RZ, P0, !PT ;  /* 0x0000000503157c10 */ /* 0x000fe200087fe4ff */
[----:B------:R-:W0:Y:S03]  /*2210*/  LDCU.128 UR4, c[0x0][0x3d0] ;  /* 0x00007a00ff0477ac */ /* 0x000e260008000c00 */
[----:B------:R-:W2:Y:S04]  /*2220*/  LDG.E.64 R26, desc[UR36][R26.64+0x8] ;  /* 0x000008241a1a7981 */ /* 0x000ea8000c1e1b00 */
        /* <DEDUP_REMOVED lines=22> */
[----:B------:R-:W-:Y:S01]  /*2390*/  IADD3 R19, PT, PT, R0, 0x1, R19 ;  /* 0x0000000100137810 */ /* 0x000fe20007ffe013 */
[----:B--2---:R-:W-:-:S08]  /*23a0*/  DADD R24, -R24, R28 ;  /* 0x0000000018187229 */ /* 0x004fd0000000011c */
[----:B------:R-:W-:-:S08]  /*23b0*/  DMUL R24, R24, R24 ;  /* 0x0000001818187228 */ /* 0x000fd00000000000 */
[----:B------:R-:W-:-:S08]  /*23c0*/  DFMA R24, R20, R20, R24 ;  /* 0x000000141418722b */ /* 0x000fd00000000018 */
[----:B0-----:R-:W-:-:S08]  /*23d0*/  DFMA R24, R24, UR4, R26 ;  /* 0x0000000418187c2b */ /* 0x001fd0000800001a */
[----:B----4-:R-:W-:-:S14]  /*23e0*/  DSETP.GEU.AND P0, PT, R24, R22, PT ;  /* 0x000000161800722a */ /* 0x010fdc0003f0e000 */
[----:B------:R0:W-:Y:S04]  /*23f0*/  @!P0 STG.E.64 desc[UR36][R14.64], R24 ;  /* 0x000000180e008986 */ /* 0x0001e8000c101b24 */
[----:B------:R0:W-:Y:S02]  /*2400*/  @!P0 STG.E desc[UR36][R16.64], R19 ;  /* 0x0000001310008986 */ /* 0x0001e4000c101924 */
.L_x_28:
[----:B------:R-:W-:Y:S05]  /*2410*/  BSYNC.RECONVERGENT B0 ;  /* 0x0000000000007941 */ /* 0x000fea0003800200 */
.L_x_27:
[----:B------:R-:W-:Y:S05]  /*2420*/  @P1 EXIT ;  /* 0x000000000000194d */ /* 0x000fea0003800000 */
[----:B------:R-:W5:Y:S01]  /*2430*/  LDCU.128 UR8, c[0x0][0x3c0] ;  /* 0x00007800ff0877ac */ /* 0x000f620008000c00 */
[----:B------:R-:W-:Y:S01]  /*2440*/  IMAD R18, R18, R2, RZ ;  /* 0x0000000212127224 */ /* 0x000fe200078e02ff */
[----:B------:R-:W5:Y:S01]  /*2450*/  LDG.E.64 R20, desc[UR36][R8.64] ;  /* 0x0000002408147981 */ /* 0x000f62000c1e1b00 */
[----:B------:R-:W5:Y:S03]  /*2460*/  LDCU.64 UR4, c[0x0][0x3b8] ;  /* 0x00007700ff0477ac */ /* 0x000f660008000a00 */
[----:B------:R-:W-:Y:S01]  /*2470*/  IADD3 R2, P0, PT, R0, R18, RZ ;  /* 0x0000001200027210 */ /* 0x000fe20007f1e0ff */
[----:B0-2---:R0:W2:Y:S01]  /*2480*/  LDG.E.64 R26, desc[UR36][R4.64] ;  /* 0x00000024041a7981 */ /* 0x0050a2000c1e1b00 */
[----:B------:R-:W0:Y:S02]  /*2490*/  LDCU.128 UR12, c[0x0][0x3d0] ;  /* 0x00007a00ff0c77ac */ /* 0x000e240008000c00 */
[----:B-1-34-:R-:W-:Y:S01]  /*24a0*/  LEA.HI.X.SX32 R19, R18, RZ, 0x1, P0 ;  /* 0x000000ff12137211 */ /* 0x01afe200000f0eff */
[C---:B------:R-:W-:Y:S01]  /*24b0*/  IMAD.SHL.U32 R3, R2.reuse, 0x8, RZ ;  /* 0x0000000802037824 */ /* 0x040fe200078e00ff */
[----:B------:R-:W3:Y:S02]  /*24c0*/  LDG.E.64 R12, desc[UR36][R12.64] ;  /* 0x000000240c0c7981 */ /* 0x000ee4000c1e1b00 */
[----:B------:R-:W-:-:S02]  /*24d0*/  SHF.L.U64.HI R2, R2, 0x3, R19 ;  /* 0x0000000302027819 */ /* 0x000fc40000010213 */
[----:B------:R-:W4:Y:S01]  /*24e0*/  LDG.E.64 R6, desc[UR36][R6.64] ;  /* 0x0000002406067981 */ /* 0x000f22000c1e1b00 */
[----:B-----5:R-:W-:-:S03]  /*24f0*/  IADD3 R30, P0, PT, R3, UR10, RZ ;  /* 0x0000000a031e7c10 */ /* 0x020fc6000ff1e0ff */
[----:B------:R-:W5:Y:S01]  /*2500*/  LDG.E.64 R10, desc[UR36][R10.64] ;  /* 0x000000240a0a7981 */ /* 0x000f62000c1e1b00 */
[C---:B------:R-:W-:Y:S02]  /*2510*/  IADD3.X R31, PT, PT, R2.reuse, UR11, RZ, P0, !PT ;  /* 0x0000000b021f7c10 */ /* 0x040fe400087fe4ff */
[C---:B------:R-:W-:Y:S02]  /*2520*/  IADD3 R22, P0, PT, R3.reuse, UR4, RZ ;  /* 0x0000000403167c10 */ /* 0x040fe4000ff1e0ff */
[C---:B0-----:R-:W-:Y:S01]  /*2530*/  IADD3 R24, P2, PT, R3.reuse, UR14, RZ ;  /* 0x0000000e03187c10 */ /* 0x041fe2000ff5e0ff */
[----:B------:R-:W2:Y:S01]  /*2540*/  LDG.E.64 R8, desc[UR36][R30.64+-0x8] ;  /* 0xfffff8241e087981 */ /* 0x000ea2000c1e1b00 */
[C---:B------:R-:W-:Y:S01]  /*2550*/  IADD3.X R23, PT, PT, R2.reuse, UR5, RZ, P0, !PT ;  /* 0x0000000502177c10 */ /* 0x040fe200087fe4ff */
[----:B------:R-:W0:Y:S01]  /*2560*/  LDCU.64 UR4, c[0x0][0x3f0] ;  /* 0x00007e00ff0477ac */ /* 0x000e220008000a00 */
[----:B------:R-:W-:Y:S02]  /*2570*/  IADD3.X R25, PT, PT, R2, UR15, RZ, P2, !PT ;  /* 0x0000000f02197c10 */ /* 0x000fe400097fe4ff */
[----:B------:R-:W-:-:S02]  /*2580*/  IADD3 R4, P0, PT, R3, UR8, RZ ;  /* 0x0000000803047c10 */ /* 0x000fc4000ff1e0ff */
[----:B------:R-:W-:Y:S01]  /*2590*/  IADD3 R28, P1, PT, R3, UR12, RZ ;  /* 0x0000000c031c7c10 */ /* 0x000fe2000ff3e0ff */
[----:B------:R-:W3:Y:S01]  /*25a0*/  LDG.E.64 R22, desc[UR36][R22.64+-0x8] ;  /* 0xfffff82416167981 */ /* 0x000ee2000c1e1b00 */
[----:B------:R-:W-:-:S03]  /*25b0*/  IADD3.X R5, PT, PT, R2, UR9, RZ, P0, !PT ;  /* 0x0000000902057c10 */ /* 0x000fc600087fe4ff */
[----:B------:R-:W4:Y:S01]  /*25c0*/  LDG.E.64 R24, desc[UR36][R24.64+-0x8] ;  /* 0xfffff82418187981 */ /* 0x000f22000c1e1b00 */
[----:B------:R-:W-:-:S03]  /*25d0*/  IADD3.X R29, PT, PT, R2, UR13, RZ, P1, !PT ;  /* 0x0000000d021d7c10 */ /* 0x000fc60008ffe4ff */
[----:B------:R-:W5:Y:S04]  /*25e0*/  LDG.E.64 R4, desc[UR36][R4.64+-0x8] ;  /* 0xfffff82404047981 */ /* 0x000f68000c1e1b00 */
[----:B------:R-:W5:Y:S04]  /*25f0*/  LDG.E.64 R28, desc[UR36][R28.64+-0x8] ;  /* 0xfffff8241c1c7981 */ /* 0x000f68000c1e1b00 */
[----:B------:R-:W5:Y:S01]  /*2600*/  LDG.E.64 R2, desc[UR36][R14.64] ;  /* 0x000000240e027981 */ /* 0x000f62000c1e1b00 */
[----:B--2---:R-:W-:-:S08]  /*2610*/  DADD R8, -R20, R8 ;  /* 0x0000000014087229 */ /* 0x004fd00000000108 */
[----:B------:R-:W-:Y:S02]  /*2620*/  DMUL R20, R8, R8 ;  /* 0x0000000808147228 */ /* 0x000fe40000000000 */
[----:B---3--:R-:W-:Y:S02]  /*2630*/  DADD R22, -R26, R22 ;  /* 0x000000001a167229 */ /* 0x008fe40000000116 */
[----:B----4-:R-:W-:Y:S02]  /*2640*/  DADD R8, -R12, R24 ;  /* 0x000000000c087229 */ /* 0x010fe40000000118 */
[----:B-----5:R-:W-:-:S04]  /*2650*/  DADD R6, -R6, R4 ;  /* 0x0000000006067229 */ /* 0x020fc80000000104 */
[----:B------:R-:W-:Y:S02]  /*2660*/  DFMA R20, R22, R22, R20 ;  /* 0x000000161614722b */ /* 0x000fe40000000014 */
[----:B------:R-:W-:Y:S02]  /*2670*/  DADD R12, -R10, R28 ;  /* 0x000000000a0c7229 */ /* 0x000fe4000000011c */
[----:B------:R-:W-:-:S04]  /*2680*/  DMUL R8, R8, R8 ;  /* 0x0000000808087228 */ /* 0x000fc80000000000 */
[----:B------:R-:W-:-:S04]  /*2690*/  DFMA R20, R6, R6, R20 ;  /* 0x000000060614722b */ /* 0x000fc80000000014 */
[----:B------:R-:W-:-:S08]  /*26a0*/  DFMA R8, R12, R12, R8 ;  /* 0x0000000c0c08722b */ /* 0x000fd00000000008 */
[----:B0-----:R-:W-:-:S08]  /*26b0*/  DFMA R8, R8, UR4, R20 ;  /* 0x0000000408087c2b */ /* 0x001fd00008000014 */
[----:B------:R-:W-:Y:S01]  /*26c0*/  DSETP.GEU.AND P0, PT, R8, R2, PT ;  /* 0x000000020800722a */ /* 0x000fe20003f0e000 */
[----:B------:R-:W-:-:S13]  /*26d0*/  IADD3 R3, PT, PT, R0, -0x1, R18 ;  /* 0xffffffff00037810 */ /* 0x000fda0007ffe012 */
[----:B------:R-:W-:Y:S05]  /*26e0*/  @P0 EXIT ;  /* 0x000000000000094d */ /* 0x000fea0003800000 */
[----:B------:R-:W-:Y:S04]  /*26f0*/  STG.E.64 desc[UR36][R14.64], R8 ;  /* 0x000000080e007986 */ /* 0x000fe8000c101b24 */
[----:B------:R-:W-:Y:S01]  /*2700*/  STG.E desc[UR36][R16.64], R3 ;  /* 0x0000000310007986 */ /* 0x000fe2000c101924 */
[----:B------:R-:W-:Y:S05]  /*2710*/  EXIT ;  /* 0x000000000000794d */ /* 0x000fea0003800000 */
        .weak           $__internal_0_$__cuda_sm20_div_rn_f64_full
        .type           $__internal_0_$__cuda_sm20_div_rn_f64_full,@function
        .size           $__internal_0_$__cuda_sm20_div_rn_f64_full,($__internal_1_$__cuda_sm20_sqrt_rn_f32_slowpath - $__internal_0_$__cuda_sm20_div_rn_f64_full)
$__internal_0_$__cuda_sm20_div_rn_f64_full:
[C---:B------:R-:W-:Y:S01]  /*2720*/  FSETP.GEU.AND P0, PT, |R5|.reuse, 1.469367938527859385e-39, PT ;  /* 0x001000000500780b */ /* 0x040fe20003f0e200 */
[----:B------:R-:W-:Y:S01]  /*2730*/  IMAD.MOV.U32 R14, RZ, RZ, 0x1 ;  /* 0x00000001ff0e7424 */ /* 0x000fe200078e00ff */
[C---:B------:R-:W-:Y:S01]  /*2740*/  LOP3.LUT R6, R5.reuse, 0x800fffff, RZ, 0xc0, !PT ;  /* 0x800fffff05067812 */ /* 0x040fe200078ec0ff */
[----:B------:R-:W-:Y:S01]  /*2750*/  IMAD.MOV.U32 R24, RZ, RZ, 0x1ca00000 ;  /* 0x1ca00000ff187424 */ /* 0x000fe200078e00ff */
[----:B------:R-:W-:Y:S02]  /*2760*/  LOP3.LUT R26, R5, 0x7ff00000, RZ, 0xc0, !PT ;  /* 0x7ff00000051a7812 */ /* 0x000fe400078ec0ff */
[----:B------:R-:W-:Y:S01]  /*2770*/  LOP3.LUT R7, R6, 0x3ff00000, RZ, 0xfc, !PT ;  /* 0x3ff0000006077812 */ /* 0x000fe200078efcff */
[----:B------:R-:W-:Y:S01]  /*2780*/  IMAD.MOV.U32 R6, RZ, RZ, R4 ;  /* 0x000000ffff067224 */ /* 0x000fe200078e0004 */
[----:B------:R-:W-:-:S04]  /*2790*/  LOP3.LUT R25, R3, 0x7ff00000, RZ, 0xc0, !PT ;  /* 0x7ff0000003197812 */ /* 0x000fc800078ec0ff */
[----:B------:R-:W-:Y:S01]  /*27a0*/  ISETP.GE.U32.AND P1, PT, R25, R26, PT ;  /* 0x0000001a1900720c */ /* 0x000fe20003f26070 */
[----:B------:R-:W-:Y:S01]  /*27b0*/  @!P0 DMUL R6, R4, 8.98846567431157953865e+307 ;  /* 0x7fe0000004068828 */ /* 0x000fe20000000000 */
[----:B------:R-:W-:-:S05]  /*27c0*/  IMAD.MOV.U32 R0, RZ, RZ, R25 ;  /* 0x000000ffff007224 */ /* 0x000fca00078e0019 */
[----:B------:R-:W0:Y:S02]  /*27d0*/  MUFU.RCP64H R15, R7 ;  /* 0x00000007000f7308 */ /* 0x000e240000001800 */
[----:B0-----:R-:W-:-:S08]  /*27e0*/  DFMA R10, R14, -R6, 1 ;  /* 0x3ff000000e0a742b */ /* 0x001fd00000000806 */
[----:B------:R-:W-:-:S08]  /*27f0*/  DFMA R10, R10, R10, R10 ;  /* 0x0000000a0a0a722b */ /* 0x000fd0000000000a */
[----:B------:R-:W-:Y:S01]  /*2800*/  DFMA R14, R14, R10, R14 ;  /* 0x0000000a0e0e722b */ /* 0x000fe2000000000e */
[----:B------:R-:W-:Y:S01]  /*2810*/  SEL R11, R24, 0x63400000, !P1 ;  /* 0x63400000180b7807 */ /* 0x000fe20004800000 */
[----:B------:R-:W-:Y:S01]  /*2820*/  IMAD.MOV.U32 R10, RZ, RZ, R2 ;  /* 0x000000ffff0a7224 */ /* 0x000fe200078e0002 */
[----:B------:R-:W-:Y:S02]  /*2830*/  FSETP.GEU.AND P1, PT, |R3|, 1.469367938527859385e-39, PT ;  /* 0x001000000300780b */ /* 0x000fe40003f2e200 */
[----:B------:R-:W-:-:S03]  /*2840*/  LOP3.LUT R11, R11, 0x800fffff, R3, 0xf8, !PT ;  /* 0x800fffff0b0b7812 */ /* 0x000fc600078ef803 */
[----:B------:R-:W-:-:S08]  /*2850*/  DFMA R12, R14, -R6, 1 ;  /* 0x3ff000000e0c742b */ /* 0x000fd00000000806 */
[----:B------:R-:W-:Y:S01]  /*2860*/  DFMA R12, R14, R12, R14 ;  /* 0x0000000c0e0c722b */ /* 0x000fe2000000000e */
[----:B------:R-:W-:Y:S10]  /*2870*/  @P1 BRA `(.L_x_29) ;  /* 0x0000000000201947 */ /* 0x000ff40003800000 */
[----:B------:R-:W-:Y:S01]  /*2880*/  LOP3.LUT R0, R5, 0x7ff00000, RZ, 0xc0, !PT ;  /* 0x7ff0000005007812 */ /* 0x000fe200078ec0ff */
[----:B------:R-:W-:-:S03]  /*2890*/  IMAD.MOV.U32 R14, RZ, RZ, RZ ;  /* 0x000000ffff0e7224 */ /* 0x000fc600078e00ff */
[----:B------:R-:W-:-:S04]  /*28a0*/  ISETP.GE.U32.AND P1, PT, R25, R0, PT ;  /* 0x000000001900720c */ /* 0x000fc80003f26070 */
[----:B------:R-:W-:-:S04]  /*28b0*/  SEL R15, R24, 0x63400000, !P1 ;  /* 0x63400000180f7807 */ /* 0x000fc80004800000 */
[----:B------:R-:W-:-:S04]  /*28c0*/  LOP3.LUT R15, R15, 0x80000000, R3, 0xf8, !PT ;  /* 0x800000000f0f7812 */ /* 0x000fc800078ef803 */
[----:B------:R-:W-:-:S06]  /*28d0*/  LOP3.LUT R15, R15, 0x100000, RZ, 0xfc, !PT ;  /* 0x001000000f0f7812 */ /* 0x000fcc00078efcff */
[----:B------:R-:W-:-:S10]  /*28e0*/  DFMA R10, R10, 2, -R14 ;  /* 0x400000000a0a782b */ /* 0x000fd4000000080e */
[----:B------:R-:W-:-:S07]  /*28f0*/  LOP3.LUT R0, R11, 0x7ff00000, RZ, 0xc0, !PT ;  /* 0x7ff000000b007812 */ /* 0x000fce00078ec0ff */
.L_x_29:
[----:B------:R-:W-:Y:S01]  /*2900*/  DMUL R14, R12, R10 ;  /* 0x0000000a0c0e7228 */ /* 0x000fe20000000000 */
[----:B------:R-:W-:-:S07]  /*2910*/  @!P0 LOP3.LUT R26, R7, 0x7ff00000, RZ, 0xc0, !PT ;  /* 0x7ff00000071a8812 */ /* 0x000fce00078ec0ff */
[----:B------:R-:W-:-:S08]  /*2920*/  DFMA R20, R14, -R6, R10 ;  /* 0x800000060e14722b */ /* 0x000fd0000000000a */
[----:B------:R-:W-:Y:S01]  /*2930*/  DFMA R20, R12, R20, R14 ;  /* 0x000000140c14722b */ /* 0x000fe2000000000e */
[----:B------:R-:W-:Y:S02]  /*2940*/  VIADD R12, R0, 0xffffffff ;  /* 0xffffffff000c7836 */ /* 0x000fe40000000000 */
[----:B------:R-:W-:-:S03]  /*2950*/  VIADD R13, R26, 0xffffffff ;  /* 0xffffffff1a0d7836 */ /* 0x000fc60000000000 */
[----:B------:R-:W-:-:S04]  /*2960*/  ISETP.GT.U32.AND P0, PT, R12, 0x7feffffe, PT ;  /* 0x7feffffe0c00780c */ /* 0x000fc80003f04070 */
[----:B------:R-:W-:-:S13]  /*2970*/  ISETP.GT.U32.OR P0, PT, R13, 0x7feffffe, P0 ;  /* 0x7feffffe0d00780c */ /* 0x000fda0000704470 */
[----:B------:R-:W-:Y:S05]  /*2980*/  @P0 BRA `(.L_x_30) ;  /* 0x00000000006c0947 */ /* 0x000fea0003800000 */
[----:B------:R-:W-:-:S04]  /*2990*/  LOP3.LUT R2, R5, 0x7ff00000, RZ, 0xc0, !PT ;  /* 0x7ff0000005027812 */ /* 0x000fc800078ec0ff */
[CC--:B------:R-:W-:Y:S02]  /*29a0*/  VIADDMNMX R0, R25.reuse, -R2.reuse, 0xb9600000, !PT ;  /* 0xb960000019007446 */ /* 0x0c0fe40007800902 */
[----:B------:R-:W-:Y:S01]  /*29b0*/  ISETP.GE.U32.AND P0, PT, R25, R2, PT ;  /* 0x000000021900720c */ /* 0x000fe20003f06070 */
[----:B------:R-:W-:Y:S01]  /*29c0*/  IMAD.MOV.U32 R2, RZ, RZ, RZ ;  /* 0x000000ffff027224 */ /* 0x000fe200078e00ff */
[----:B------:R-:W-:Y:S02]  /*29d0*/  VIMNMX R0, PT, PT, R0, 0x46a00000, PT ;  /* 0x46a0000000007848 */ /* 0x000fe40003fe0100 */
[----:B------:R-:W-:-:S05]  /*29e0*/  SEL R3, R24, 0x63400000, !P0 ;  /* 0x6340000018037807 */ /* 0x000fca0004000000 */
[----:B------:R-:W-:-:S04]  /*29f0*/  IMAD.IADD R0, R0, 0x1, -R3 ;  /* 0x0000000100007824 */ /* 0x000fc800078e0a03 */
[----:B------:R-:W-:-:S06]  /*2a00*/  VIADD R3, R0, 0x7fe00000 ;  /* 0x7fe0000000037836 */ /* 0x000fcc0000000000 */
[----:B------:R-:W-:-:S10]  /*2a10*/  DMUL R12, R20, R2 ;  /* 0x00000002140c7228 */ /* 0x000fd40000000000 */
[----:B------:R-:W-:-:S13]  /*2a20*/  FSETP.GTU.AND P0, PT, |R13|, 1.469367938527859385e-39, PT ;  /* 0x001000000d00780b */ /* 0x000fda0003f0c200 */
[----:B------:R-:W-:Y:S05]  /*2a30*/  @P0 BRA `(.L_x_31) ;  /* 0x0000000000940947 */ /* 0x000fea0003800000 */
[----:B------:R-:W-:Y:S01]  /*2a40*/  DFMA R6, R20, -R6, R10 ;  /* 0x800000061406722b */ /* 0x000fe2000000000a */
[----:B------:R-:W-:-:S09]  /*2a50*/  IMAD.MOV.U32 R2, RZ, RZ, RZ ;  /* 0x000000ffff027224 */ /* 0x000fd200078e00ff */
[C---:B------:R-:W-:Y:S02]  /*2a60*/  FSETP.NEU.AND P0, PT, R7.reuse, RZ, PT ;  /* 0x000000ff0700720b */ /* 0x040fe40003f0d000 */
[----:B------:R-:W-:-:S04]  /*2a70*/  LOP3.LUT R11, R7, 0x80000000, R5, 0x48, !PT ;  /* 0x80000000070b7812 */ /* 0x000fc800078e4805 */
[----:B------:R-:W-:-:S07]  /*2a80*/  LOP3.LUT R3, R11, R3, RZ, 0xfc, !PT ;  /* 0x000000030b037212 */ /* 0x000fce00078efcff */
[----:B------:R-:W-:Y:S05]  /*2a90*/  @!P0 BRA `(.L_x_31) ;  /* 0x00000000007c8947 */ /* 0x000fea0003800000 */
[----:B------:R-:W-:Y:S01]  /*2aa0*/  IMAD.MOV R5, RZ, RZ, -R0 ;  /* 0x000000ffff057224 */ /* 0x000fe200078e0a00 */
[----:B------:R-:W-:Y:S01]  /*2ab0*/  DMUL.RP R2, R20, R2 ;  /* 0x0000000214027228 */ /* 0x000fe20000008000 */
[----:B------:R-:W-:-:S06]  /*2ac0*/  IMAD.MOV.U32 R4, RZ, RZ, RZ ;  /* 0x000000ffff047224 */ /* 0x000fcc00078e00ff */
[----:B------:R-:W-:-:S03]  /*2ad0*/  DFMA R4, R12, -R4, R20 ;  /* 0x800000040c04722b */ /* 0x000fc60000000014 */
[----:B------:R-:W-:-:S03]  /*2ae0*/  LOP3.LUT R11, R3, R11, RZ, 0x3c, !PT ;  /* 0x0000000b030b7212 */ /* 0x000fc600078e3cff */
[----:B------:R-:W-:-:S04]  /*2af0*/  IADD3 R4, PT, PT, -R0, -0x43300000, RZ ;  /* 0xbcd0000000047810 */ /* 0x000fc80007ffe1ff */
[----:B------:R-:W-:-:S04]  /*2b00*/  FSETP.NEU.AND P0, PT, |R5|, R4, PT ;  /* 0x000000040500720b */ /* 0x000fc80003f0d200 */
[----:B------:R-:W-:Y:S02]  /*2b10*/  FSEL R12, R2, R12, !P0 ;  /* 0x0000000c020c7208 */ /* 0x000fe40004000000 */
[----:B------:R-:W-:Y:S01]  /*2b20*/  FSEL R13, R11, R13, !P0 ;  /* 0x0000000d0b0d7208 */ /* 0x000fe20004000000 */
[----:B------:R-:W-:Y:S06]  /*2b30*/  BRA `(.L_x_31) ;  /* 0x0000000000547947 */ /* 0x000fec0003800000 */
.L_x_30:
[----:B------:R-:W-:-:S14]  /*2b40*/  DSETP.NAN.AND P0, PT, R2, R2, PT ;  /* 0x000000020200722a */ /* 0x000fdc0003f08000 */
[----:B------:R-:W-:Y:S05]  /*2b50*/  @P0 BRA `(.L_x_32) ;  /* 0x0000000000440947 */ /* 0x000fea0003800000 */
[----:B------:R-:W-:-:S14]  /*2b60*/  DSETP.NAN.AND P0, PT, R4, R4, PT ;  /* 0x000000040400722a */ /* 0x000fdc0003f08000 */
[----:B------:R-:W-:Y:S05]  /*2b70*/  @P0 BRA `(.L_x_33) ;  /* 0x0000000000300947 */ /* 0x000fea0003800000 */
[----:B------:R-:W-:Y:S01]  /*2b80*/  ISETP.NE.AND P0, PT, R0, R26, PT ;  /* 0x0000001a0000720c */ /* 0x000fe20003f05270 */
[----:B------:R-:W-:Y:S02]  /*2b90*/  IMAD.MOV.U32 R12, RZ, RZ, 0x0 ;  /* 0x00000000ff0c7424 */ /* 0x000fe400078e00ff */
[----:B------:R-:W-:-:S10]  /*2ba0*/  IMAD.MOV.U32 R13, RZ, RZ, -0x80000 ;  /* 0xfff80000ff0d7424 */ /* 0x000fd400078e00ff */
[----:B------:R-:W-:Y:S05]  /*2bb0*/  @!P0 BRA `(.L_x_31) ;  /* 0x0000000000348947 */ /* 0x000fea0003800000 */
[----:B------:R-:W-:Y:S02]  /*2bc0*/  ISETP.NE.AND P0, PT, R0, 0x7ff00000, PT ;  /* 0x7ff000000000780c */ /* 0x000fe40003f05270 */
[----:B------:R-:W-:Y:S02]  /*2bd0*/  LOP3.LUT R13, R3, 0x80000000, R5, 0x48, !PT ;  /* 0x80000000030d7812 */ /* 0x000fe400078e4805 */
[----:B------:R-:W-:-:S13]  /*2be0*/  ISETP.EQ.OR P0, PT, R26, RZ, !P0 ;  /* 0x000000ff1a00720c */ /* 0x000fda0004702670 */
[----:B------:R-:W-:Y:S01]  /*2bf0*/  @P0 LOP3.LUT R0, R13, 0x7ff00000, RZ, 0xfc, !PT ;  /* 0x7ff000000d000812 */ /* 0x000fe200078efcff */
[----:B------:R-:W-:Y:S02]  /*2c00*/  @!P0 IMAD.MOV.U32 R12, RZ, RZ, RZ ;  /* 0x000000ffff0c8224 */ /* 0x000fe400078e00ff */
[----:B------:R-:W-:Y:S02]  /*2c10*/  @P0 IMAD.MOV.U32 R12, RZ, RZ, RZ ;  /* 0x000000ffff0c0224 */ /* 0x000fe400078e00ff */
[----:B------:R-:W-:Y:S01]  /*2c20*/  @P0 IMAD.MOV.U32 R13, RZ, RZ, R0 ;  /* 0x000000ffff0d0224 */ /* 0x000fe200078e0000 */
[----:B------:R-:W-:Y:S06]  /*2c30*/  BRA `(.L_x_31) ;  /* 0x0000000000147947 */ /* 0x000fec0003800000 */
.L_x_33:
[----:B------:R-:W-:Y:S01]  /*2c40*/  LOP3.LUT R13, R5, 0x80000, RZ, 0xfc, !PT ;  /* 0x00080000050d7812 */ /* 0x000fe200078efcff */
[----:B------:R-:W-:Y:S01]  /*2c50*/  IMAD.MOV.U32 R12, RZ, RZ, R4 ;  /* 0x000000ffff0c7224 */ /* 0x000fe200078e0004 */
[----:B------:R-:W-:Y:S06]  /*2c60*/  BRA `(.L_x_31) ;  /* 0x0000000000087947 */ /* 0x000fec0003800000 */
.L_x_32:
[----:B------:R-:W-:Y:S01]  /*2c70*/  LOP3.LUT R13, R3, 0x80000, RZ, 0xfc, !PT ;  /* 0x00080000030d7812 */ /* 0x000fe200078efcff */
[----:B------:R-:W-:-:S07]  /*2c80*/  IMAD.MOV.U32 R12, RZ, RZ, R2 ;  /* 0x000000ffff0c7224 */ /* 0x000fce00078e0002 */
.L_x_31:
[----:B------:R-:W-:Y:S02]  /*2c90*/  IMAD.MOV.U32 R29, RZ, RZ, 0x0 ;  /* 0x00000000ff1d7424 */ /* 0x000fe400078e00ff */
[----:B------:R-:W-:Y:S02]  /*2ca0*/  IMAD.MOV.U32 R2, RZ, RZ, R12 ;  /* 0x000000ffff027224 */ /* 0x000fe400078e000c */
[----:B------:R-:W-:Y:S01]  /*2cb0*/  IMAD.MOV.U32 R3, RZ, RZ, R13 ;  /* 0x000000ffff037224 */ /* 0x000fe200078e000d */
[----:B------:R-:W-:Y:S06]  /*2cc0*/  RET.REL.NODEC R28 `(_Z22SetMinimumOnLab_9SeedsiiiPKdS0_S0_S0_S0_S0_S0_S0_S0_S0_PiPdd) ;  /* 0xffffffd01ccc7950 */ /* 0x000fec0003c3ffff */
        .weak           $__internal_1_$__cuda_sm20_sqrt_rn_f32_slowpath
        .type           $__internal_1_$__cuda_sm20_sqrt_rn_f32_slowpath,@function
        .size           $__internal_1_$__cuda_sm20_sqrt_rn_f32_slowpath,($__internal_2_$__cuda_sm3x_div_rn_noftz_f32_slowpath - $__internal_1_$__cuda_sm20_sqrt_rn_f32_slowpath)
$__internal_1_$__cuda_sm20_sqrt_rn_f32_slowpath:
[----:B------:R-:W-:-:S13]  /*2cd0*/  LOP3.LUT P0, RZ, R0, 0x7fffffff, RZ, 0xc0, !PT ;  /* 0x7fffffff00ff7812 */ /* 0x000fda000780c0ff */
[----:B------:R-:W-:Y:S01]  /*2ce0*/  @!P0 IMAD.MOV.U32 R2, RZ, RZ, R0 ;  /* 0x000000ffff028224 */ /* 0x000fe200078e0000 */
[----:B------:R-:W-:Y:S06]  /*2cf0*/  @!P0 BRA `(.L_x_34) ;  /* 0x0000000000448947 */ /* 0x000fec0003800000 */
[----:B------:R-:W-:-:S13]  /*2d00*/  FSETP.GEU.FTZ.AND P0, PT, R0, RZ, PT ;  /* 0x000000ff0000720b */ /* 0x000fda0003f1e000 */
[----:B------:R-:W-:Y:S01]  /*2d10*/  @!P0 IMAD.MOV.U32 R2, RZ, RZ, 0x7fffffff ;  /* 0x7fffffffff028424 */ /* 0x000fe200078e00ff */
[----:B------:R-:W-:Y:S06]  /*2d20*/  @!P0 BRA `(.L_x_34) ;  /* 0x0000000000388947 */ /* 0x000fec0003800000 */
[----:B------:R-:W-:-:S13]  /*2d30*/  FSETP.GTU.FTZ.AND P0, PT, |R0|, +INF , PT ;  /* 0x7f8000000000780b */ /* 0x000fda0003f1c200 */
[----:B------:R-:W-:Y:S01]  /*2d40*/  @P0 FADD.FTZ R2, R0, 1 ;  /* 0x3f80000000020421 */ /* 0x000fe20000010000 */
[----:B------:R-:W-:Y:S06]  /*2d50*/  @P0 BRA `(.L_x_34) ;  /* 0x00000000002c0947 */ /* 0x000fec0003800000 */
[----:B------:R-:W-:-:S13]  /*2d60*/  FSETP.NEU.FTZ.AND P0, PT, |R0|, +INF , PT ;  /* 0x7f8000000000780b */ /* 0x000fda0003f1d200 */
[----:B------:R-:W-:Y:S01]  /*2d70*/  @!P0 IMAD.MOV.U32 R2, RZ, RZ, R0 ;  /* 0x000000ffff028224 */ /* 0x000fe200078e0000 */
[----:B------:R-:W-:Y:S06]  /*2d80*/  @!P0 BRA `(.L_x_34) ;  /* 0x0000000000208947 */ /* 0x000fec0003800000 */
[----:B------:R-:W-:-:S04]  /*2d90*/  FFMA R0, R0, 1.84467440737095516160e+19, RZ ;  /* 0x5f80000000007823 */ /* 0x000fc800000000ff */
[----:B------:R-:W0:Y:S02]  /*2da0*/  MUFU.RSQ R3, R0 ;  /* 0x0000000000037308 */ /* 0x000e240000001400 */
[----:B0-----:R-:W-:Y:S01]  /*2db0*/  FMUL.FTZ R5, R0, R3 ;  /* 0x0000000300057220 */ /* 0x001fe20000410000 */
[----:B------:R-:W-:-:S03]  /*2dc0*/  FMUL.FTZ R3, R3, 0.5 ;  /* 0x3f00000003037820 */ /* 0x000fc60000410000 */
[----:B------:R-:W-:-:S04]  /*2dd0*/  FADD.FTZ R2, -R5, -RZ ;  /* 0x800000ff05027221 */ /* 0x000fc80000010100 */
[----:B------:R-:W-:-:S04]  /*2de0*/  FFMA R2, R5, R2, R0 ;  /* 0x0000000205027223 */ /* 0x000fc80000000000 */
[----:B------:R-:W-:-:S04]  /*2df0*/  FFMA R2, R2, R3, R5 ;  /* 0x0000000302027223 */ /* 0x000fc80000000005 */
[----:B------:R-:W-:-:S07]  /*2e00*/  FMUL.FTZ R2, R2, 2.3283064365386962891e-10 ;  /* 0x2f80000002027820 */ /* 0x000fce0000410000 */
.L_x_34:
[----:B------:R-:W-:Y:S02]  /*2e10*/  IMAD.MOV.U32 R18, RZ, RZ, R2 ;  /* 0x000000ffff127224 */ /* 0x000fe400078e0002 */
[----:B------:R-:W-:Y:S02]  /*2e20*/  IMAD.MOV.U32 R2, RZ, RZ, R4 ;  /* 0x000000ffff027224 */ /* 0x000fe400078e0004 */
[----:B------:R-:W-:-:S04]  /*2e30*/  IMAD.MOV.U32 R3, RZ, RZ, 0x0 ;  /* 0x00000000ff037424 */ /* 0x000fc800078e00ff */
[----:B------:R-:W-:Y:S05]  /*2e40*/  RET.REL.NODEC R2 `(_Z22SetMinimumOnLab_9SeedsiiiPKdS0_S0_S0_S0_S0_S0_S0_S0_S0_PiPdd) ;  /* 0xffffffd0026c7950 */ /* 0x000fea0003c3ffff */
        .weak           $__internal_2_$__cuda_sm3x_div_rn_noftz_f32_slowpath
        .type           $__internal_2_$__cuda_sm3x_div_rn_noftz_f32_slowpath,@function
        .size           $__internal_2_$__cuda_sm3x_div_rn_noftz_f32_slowpath,(.L_x_49 - $__internal_2_$__cuda_sm3x_div_rn_noftz_f32_slowpath)
$__internal_2_$__cuda_sm3x_div_rn_noftz_f32_slowpath:
[----:B------:R-:W-:Y:S01]  /*2e50*/  SHF.R.U32.HI R6, RZ, 0x17, R27 ;  /* 0x00000017ff067819 */ /* 0x000fe2000001161b */
[----:B------:R-:W-:Y:S01]  /*2e60*/  BSSY.RECONVERGENT B2, `(.L_x_35) ;  /* 0x0000062000027945 */ /* 0x000fe20003800200 */
[----:B------:R-:W-:Y:S02]  /*2e70*/  SHF.R.U32.HI R3, RZ, 0x17, R2 ;  /* 0x00000017ff037819 */ /* 0x000fe40000011602 */
[----:B------:R-:W-:Y:S02]  /*2e80*/  LOP3.LUT R6, R6, 0xff, RZ, 0xc0, !PT ;  /* 0x000000ff06067812 */ /* 0x000fe400078ec0ff */
[----:B------:R-:W-:-:S03]  /*2e90*/  LOP3.LUT R7, R3, 0xff, RZ, 0xc0, !PT ;  /* 0x000000ff03077812 */ /* 0x000fc600078ec0ff */
[----:B------:R-:W-:Y:S02]  /*2ea0*/  VIADD R9, R6, 0xffffffff ;  /* 0xffffffff06097836 */ /* 0x000fe40000000000 */
[----:B------:R-:W-:-:S03]  /*2eb0*/  VIADD R8, R7, 0xffffffff ;  /* 0xffffffff07087836 */ /* 0x000fc60000000000 */
[----:B------:R-:W-:-:S04]  /*2ec0*/  ISETP.GT.U32.AND P0, PT, R9, 0xfd, PT ;  /* 0x000000fd0900780c */ /* 0x000fc80003f04070 */
[----:B------:R-:W-:-:S13]  /*2ed0*/  ISETP.GT.U32.OR P0, PT, R8, 0xfd, P0 ;  /* 0x000000fd0800780c */ /* 0x000fda0000704470 */
[----:B------:R-:W-:Y:S01]  /*2ee0*/  @!P0 IMAD.MOV.U32 R3, RZ, RZ, RZ ;  /* 0x000000ffff038224 */ /* 0x000fe200078e00ff */
[----:B------:R-:W-:Y:S06]  /*2ef0*/  @!P0 BRA `(.L_x_36) ;  /* 0x00000000005c8947 */ /* 0x000fec0003800000 */
[----:B------:R-:W-:Y:S02]  /*2f00*/  FSETP.GTU.FTZ.AND P0, PT, |R2|, +INF , PT ;  /* 0x7f8000000200780b */ /* 0x000fe40003f1c200 */
[----:B------:R-:W-:-:S04]  /*2f10*/  FSETP.GTU.FTZ.AND P1, PT, |R27|, +INF , PT ;  /* 0x7f8000001b00780b */ /* 0x000fc80003f3c200 */
[----:B------:R-:W-:-:S13]  /*2f20*/  PLOP3.LUT P0, PT, P0, P1, PT, 0xf8, 0x8f ;  /* 0x00000000008f781c */ /* 0x000fda0000703f70 */
[----:B------:R-:W-:Y:S05]  /*2f30*/  @P0 BRA `(.L_x_37) ;  /* 0x00000004004c0947 */ /* 0x000fea0003800000 */
[----:B------:R-:W-:-:S13]  /*2f40*/  LOP3.LUT P0, RZ, R27, 0x7fffffff, R2, 0xc8, !PT ;  /* 0x7fffffff1bff7812 */ /* 0x000fda000780c802 */
[----:B------:R-:W-:Y:S05]  /*2f50*/  @!P0 BRA `(.L_x_38) ;  /* 0x00000004003c8947 */ /* 0x000fea0003800000 */
[C---:B------:R-:W-:Y:S02]  /*2f60*/  FSETP.NEU.FTZ.AND P0, PT, |R2|.reuse, +INF , PT ;  /* 0x7f8000000200780b */ /* 0x040fe40003f1d200 */
[----:B------:R-:W-:Y:S02]  /*2f70*/  FSETP.NEU.FTZ.AND P2, PT, |R27|, +INF , PT ;  /* 0x7f8000001b00780b */ /* 0x000fe40003f5d200 */
[----:B------:R-:W-:-:S11]  /*2f80*/  FSETP.NEU.FTZ.AND P1, PT, |R2|, +INF , PT ;  /* 0x7f8000000200780b */ /* 0x000fd60003f3d200 */
[----:B------:R-:W-:Y:S05]  /*2f90*/  @!P2 BRA !P0, `(.L_x_38) ;  /* 0x00000004002ca947 */ /* 0x000fea0004000000 */
[----:B------:R-:W-:-:S04]  /*2fa0*/  LOP3.LUT P0, RZ, R2, 0x7fffffff, RZ, 0xc0, !PT ;  /* 0x7fffffff02ff7812 */ /* 0x000fc8000780c0ff */
[----:B------:R-:W-:-:S13]  /*2fb0*/  PLOP3.LUT P0, PT, P2, P0, PT, 0x2f, 0xf2 ;  /* 0x0000000000f2781c */ /* 0x000fda0001700577 */
[----:B------:R-:W-:Y:S05]  /*2fc0*/  @P0 BRA `(.L_x_39) ;  /* 0x0000000400180947 */ /* 0x000fea0003800000 */
[----:B------:R-:W-:-:S04]  /*2fd0*/  LOP3.LUT P0, RZ, R27, 0x7fffffff, RZ, 0xc0, !PT ;  /* 0x7fffffff1bff7812 */ /* 0x000fc8000780c0ff */
[----:B------:R-:W-:-:S13]  /*2fe0*/  PLOP3.LUT P0, PT, P1, P0, PT, 0x2f, 0xf2 ;  /* 0x0000000000f2781c */ /* 0x000fda0000f00577 */
[----:B------:R-:W-:Y:S05]  /*2ff0*/  @P0 BRA `(.L_x_40) ;  /* 0x0000000400000947 */ /* 0x000fea0003800000 */
[----:B------:R-:W-:Y:S02]  /*3000*/  ISETP.GE.AND P0, PT, R8, RZ, PT ;  /* 0x000000ff0800720c */ /* 0x000fe40003f06270 */
[----:B------:R-:W-:-:S11]  /*3010*/  ISETP.GE.AND P1, PT, R9, RZ, PT ;  /* 0x000000ff0900720c */ /* 0x000fd60003f26270 */
[----:B------:R-:W-:Y:S02]  /*3020*/  @P0 IMAD.MOV.U32 R3, RZ, RZ, RZ ;  /* 0x000000ffff030224 */ /* 0x000fe400078e00ff */
[----:B------:R-:W-:Y:S01]  /*3030*/  @!P0 FFMA R2, R2, 1.84467440737095516160e+19, RZ ;  /* 0x5f80000002028823 */ /* 0x000fe200000000ff */
[----:B------:R-:W-:Y:S02]  /*3040*/  @!P0 IMAD.MOV.U32 R3, RZ, RZ, -0x40 ;  /* 0xffffffc0ff038424 */ /* 0x000fe400078e00ff */
[----:B------:R-:W-:Y:S02]  /*3050*/  @!P1 FFMA R27, R27, 1.84467440737095516160e+19, RZ ;  /* 0x5f8000001b1b9823 */ /* 0x000fe400000000ff */
[----:B------:R-:W-:-:S07]  /*3060*/  @!P1 VIADD R3, R3, 0x40 ;  /* 0x0000004003039836 */ /* 0x000fce0000000000 */
.L_x_36:
[----:B------:R-:W-:Y:S01]  /*3070*/  LEA R8, R6, 0xc0800000, 0x17 ;  /* 0xc080000006087811 */ /* 0x000fe200078eb8ff */
[----:B------:R-:W-:Y:S01]  /*3080*/  VIADD R7, R7, 0xffffff81 ;  /* 0xffffff8107077836 */ /* 0x000fe20000000000 */
[----:B------:R-:W-:Y:S03]  /*3090*/  BSSY.RECONVERGENT B3, `(.L_x_41) ;  /* 0x0000035000037945 */ /* 0x000fe60003800200 */
[----:B------:R-:W-:Y:S02]  /*30a0*/  IMAD.IADD R8, R27, 0x1, -R8 ;  /* 0x000000011b087824 */ /* 0x000fe400078e0a08 */
[C---:B------:R-:W-:Y:S02]  /*30b0*/  IMAD R2, R7.reuse, -0x800000, R2 ;  /* 0xff80000007027824 */ /* 0x040fe400078e0202 */
[----:B------:R0:W1:Y:S01]  /*30c0*/  MUFU.RCP R9, R8 ;  /* 0x0000000800097308 */ /* 0x0000620000001000 */
[----:B------:R-:W-:Y:S01]  /*30d0*/  FADD.FTZ R11, -R8, -RZ ;  /* 0x800000ff080b7221 */ /* 0x000fe20000010100 */
[----:B0-----:R-:W-:-:S05]  /*30e0*/  IADD3 R8, PT, PT, R7, 0x7f, -R6 ;  /* 0x0000007f07087810 */ /* 0x001fca0007ffe806 */
[----:B------:R-:W-:Y:S02]  /*30f0*/  IMAD.IADD R3, R8, 0x1, R3 ;  /* 0x0000000108037824 */ /* 0x000fe400078e0203 */
[----:B-1----:R-:W-:-:S04]  /*3100*/  FFMA R10, R9, R11, 1 ;  /* 0x3f800000090a7423 */ /* 0x002fc8000000000b */
[----:B------:R-:W-:-:S04]  /*3110*/  FFMA R12, R9, R10, R9 ;  /* 0x0000000a090c7223 */ /* 0x000fc80000000009 */
[----:B------:R-:W-:-:S04]  /*3120*/  FFMA R9, R2, R12, RZ ;  /* 0x0000000c02097223 */ /* 0x000fc800000000ff */
[----:B------:R-:W-:-:S04]  /*3130*/  FFMA R10, R11, R9, R2 ;  /* 0x000000090b0a7223 */ /* 0x000fc80000000002 */
[----:B------:R-:W-:-:S04]  /*3140*/  FFMA R9, R12, R10, R9 ;  /* 0x0000000a0c097223 */ /* 0x000fc80000000009 */
[----:B------:R-:W-:-:S04]  /*3150*/  FFMA R10, R11, R9, R2 ;  /* 0x000000090b0a7223 */ /* 0x000fc80000000002 */
[----:B------:R-:W-:-:S05]  /*3160*/  FFMA R2, R12, R10, R9 ;  /* 0x0000000a0c027223 */ /* 0x000fca0000000009 */
[----:B------:R-:W-:-:S04]  /*3170*/  SHF.R.U32.HI R6, RZ, 0x17, R2 ;  /* 0x00000017ff067819 */ /* 0x000fc80000011602 */
[----:B------:R-:W-:-:S05]  /*3180*/  LOP3.LUT R6, R6, 0xff, RZ, 0xc0, !PT ;  /* 0x000000ff06067812 */ /* 0x000fca00078ec0ff */
[----:B------:R-:W-:-:S04]  /*3190*/  IMAD.IADD R11, R6, 0x1, R3 ;  /* 0x00000001060b7824 */ /* 0x000fc800078e0203 */
[----:B------:R-:W-:-:S05]  /*31a0*/  VIADD R6, R11, 0xffffffff ;  /* 0xffffffff0b067836 */ /* 0x000fca0000000000 */
[----:B------:R-:W-:-:S13]  /*31b0*/  ISETP.GE.U32.AND P0, PT, R6, 0xfe, PT ;  /* 0x000000fe0600780c */ /* 0x000fda0003f06070 */
[----:B------:R-:W-:Y:S05]  /*31c0*/  @!P0 BRA `(.L_x_42) ;  /* 0x0000000000808947 */ /* 0x000fea0003800000 */
[----:B------:R-:W-:-:S13]  /*31d0*/  ISETP.GT.AND P0, PT, R11, 0xfe, PT ;  /* 0x000000fe0b00780c */ /* 0x000fda0003f04270 */
[----:B------:R-:W-:Y:S05]  /*31e0*/  @P0 BRA `(.L_x_43) ;  /* 0x00000000006c0947 */ /* 0x000fea0003800000 */
[----:B------:R-:W-:-:S13]  /*31f0*/  ISETP.GE.AND P0, PT, R11, 0x1, PT ;  /* 0x000000010b00780c */ /* 0x000fda0003f06270 */
[----:B------:R-:W-:Y:S05]  /*3200*/  @P0 BRA `(.L_x_44) ;  /* 0x0000000000740947 */ /* 0x000fea0003800000 */
[----:B------:R-:W-:Y:S02]  /*3210*/  ISETP.GE.AND P0, PT, R11, -0x18, PT ;  /* 0xffffffe80b00780c */ /* 0x000fe40003f06270 */
[----:B------:R-:W-:-:S11]  /*3220*/  LOP3.LUT R2, R2, 0x80000000, RZ, 0xc0, !PT ;  /* 0x8000000002027812 */ /* 0x000fd600078ec0ff */
[----:B------:R-:W-:Y:S05]  /*3230*/  @!P0 BRA `(.L_x_44) ;  /* 0x0000000000688947 */ /* 0x000fea0003800000 */
[CCC-:B------:R-:W-:Y:S01]  /*3240*/  FFMA.RZ R3, R12.reuse, R10.reuse, R9.reuse ;  /* 0x0000000a0c037223 */ /* 0x1c0fe2000000c009 */
[C---:B------:R-:W-:Y:S02]  /*3250*/  VIADD R8, R11.reuse, 0x20 ;  /* 0x000000200b087836 */ /* 0x040fe40000000000 */
[CCC-:B------:R-:W-:Y:S01]  /*3260*/  FFMA.RM R6, R12.reuse, R10.reuse, R9.reuse ;  /* 0x0000000a0c067223 */ /* 0x1c0fe20000004009 */
[----:B------:R-:W-:Y:S02]  /*3270*/  ISETP.NE.AND P2, PT, R11, RZ, PT ;  /* 0x000000ff0b00720c */ /* 0x000fe40003f45270 */
[----:B------:R-:W-:Y:S01]  /*3280*/  LOP3.LUT R7, R3, 0x7fffff, RZ, 0xc0, !PT ;  /* 0x007fffff03077812 */ /* 0x000fe200078ec0ff */
[----:B------:R-:W-:Y:S01]  /*3290*/  FFMA.RP R3, R12, R10, R9 ;  /* 0x0000000a0c037223 */ /* 0x000fe20000008009 */
[----:B------:R-:W-:Y:S01]  /*32a0*/  IMAD.MOV R9, RZ, RZ, -R11 ;  /* 0x000000ffff097224 */ /* 0x000fe200078e0a0b */
[----:B------:R-:W-:Y:S02]  /*32b0*/  ISETP.NE.AND P1, PT, R11, RZ, PT ;  /* 0x000000ff0b00720c */ /* 0x000fe40003f25270 */
[----:B------:R-:W-:-:S02]  /*32c0*/  LOP3.LUT R7, R7, 0x800000, RZ, 0xfc, !PT ;  /* 0x0080000007077812 */ /* 0x000fc400078efcff */
[----:B------:R-:W-:Y:S02]  /*32d0*/  FSETP.NEU.FTZ.AND P0, PT, R3, R6, PT ;  /* 0x000000060300720b */ /* 0x000fe40003f1d000 */
[----:B------:R-:W-:Y:S02]  /*32e0*/  SHF.L.U32 R8, R7, R8, RZ ;  /* 0x0000000807087219 */ /* 0x000fe400000006ff */
[----:B------:R-:W-:Y:S02]  /*32f0*/  SEL R6, R9, RZ, P2 ;  /* 0x000000ff09067207 */ /* 0x000fe40001000000 */
[----:B------:R-:W-:Y:S02]  /*3300*/  ISETP.NE.AND P1, PT, R8, RZ, P1 ;  /* 0x000000ff0800720c */ /* 0x000fe40000f25270 */
[----:B------:R-:W-:Y:S02]  /*3310*/  SHF.R.U32.HI R6, RZ, R6, R7 ;  /* 0x00000006ff067219 */ /* 0x000fe40000011607 */
[----:B------:R-:W-:-:S02]  /*3320*/  PLOP3.LUT P0, PT, P0, P1, PT, 0xf8, 0x8f ;  /* 0x00000000008f781c */ /* 0x000fc40000703f70 */
[----:B------:R-:W-:Y:S02]  /*3330*/  SHF.R.U32.HI R8, RZ, 0x1, R6 ;  /* 0x00000001ff087819 */ /* 0x000fe40000011606 */
[----:B------:R-:W-:-:S04]  /*3340*/  SEL R3, RZ, 0x1, !P0 ;  /* 0x00000001ff037807 */ /* 0x000fc80004000000 */
[----:B------:R-:W-:-:S04]  /*3350*/  LOP3.LUT R3, R3, 0x1, R8, 0xf8, !PT ;  /* 0x0000000103037812 */ /* 0x000fc800078ef808 */
[----:B------:R-:W-:-:S05]  /*3360*/  LOP3.LUT R3, R3, R6, RZ, 0xc0, !PT ;  /* 0x0000000603037212 */ /* 0x000fca00078ec0ff */
[----:B------:R-:W-:-:S05]  /*3370*/  IMAD.IADD R3, R8, 0x1, R3 ;  /* 0x0000000108037824 */ /* 0x000fca00078e0203 */
[----:B------:R-:W-:Y:S01]  /*3380*/  LOP3.LUT R2, R3, R2, RZ, 0xfc, !PT ;  /* 0x0000000203027212 */ /* 0x000fe200078efcff */
[----:B------:R-:W-:Y:S06]  /*3390*/  BRA `(.L_x_44) ;  /* 0x0000000000107947 */ /* 0x000fec0003800000 */
.L_x_43:
[----:B------:R-:W-:-:S04]  /*33a0*/  LOP3.LUT R2, R2, 0x80000000, RZ, 0xc0, !PT ;  /* 0x8000000002027812 */ /* 0x000fc800078ec0ff */
[----:B------:R-:W-:Y:S01]  /*33b0*/  LOP3.LUT R2, R2, 0x7f800000, RZ, 0xfc, !PT ;  /* 0x7f80000002027812 */ /* 0x000fe200078efcff */
[----:B------:R-:W-:Y:S06]  /*33c0*/  BRA `(.L_x_44) ;  /* 0x0000000000047947 */ /* 0x000fec0003800000 */
.L_x_42:
[----:B------:R-:W-:-:S07]  /*33d0*/  IMAD R2, R3, 0x800000, R2 ;  /* 0x0080000003027824 */ /* 0x000fce00078e0202 */
.L_x_44:
[----:B------:R-:W-:Y:S05]  /*33e0*/  BSYNC.RECONVERGENT B3 ;  /* 0x0000000000037941 */ /* 0x000fea0003800200 */
.L_x_41:
[----:B------:R-:W-:Y:S05]  /*33f0*/  BRA `(.L_x_45) ;  /* 0x0000000000207947 */ /* 0x000fea0003800000 */
.L_x_40:
[----:B------:R-:W-:-:S04]  /*3400*/  LOP3.LUT R2, R27, 0x80000000, R2, 0x48, !PT ;  /* 0x800000001b027812 */ /* 0x000fc800078e4802 */
[----:B------:R-:W-:Y:S01]  /*3410*/  LOP3.LUT R2, R2, 0x7f800000, RZ, 0xfc, !PT ;  /* 0x7f80000002027812 */ /* 0x000fe200078efcff */
[----:B------:R-:W-:Y:S06]  /*3420*/  BRA `(.L_x_45) ;  /* 0x0000000000147947 */ /* 0x000fec0003800000 */
.L_x_39:
[----:B------:R-:W-:Y:S01]  /*3430*/  LOP3.LUT R2, R27, 0x80000000, R2, 0x48, !PT ;  /* 0x800000001b027812 */ /* 0x000fe200078e4802 */
[----:B------:R-:W-:Y:S06]  /*3440*/  BRA `(.L_x_45) ;  /* 0x00000000000c7947 */ /* 0x000fec0003800000 */
.L_x_38:
[----:B------:R-:W0:Y:S01]  /*3450*/  MUFU.RSQ R2, -QNAN ;  /* 0xffc0000000027908 */ /* 0x000e220000001400 */
[----:B------:R-:W-:Y:S05]  /*3460*/  BRA `(.L_x_45) ;  /* 0x0000000000047947 */ /* 0x000fea0003800000 */
.L_x_37:
[----:B------:R-:W-:-:S07]  /*3470*/  FADD.FTZ R2, R2, R27 ;  /* 0x0000001b02027221 */ /* 0x000fce0000010000 */
.L_x_45:
[----:B------:R-:W-:Y:S05]  /*3480*/  BSYNC.RECONVERGENT B2 ;  /* 0x0000000000027941 */ /* 0x000fea0003800200 */
.L_x_35:
[----:B0-----:R-:W-:Y:S02]  /*3490*/  IMAD.MOV.U32 R6, RZ, RZ, R2 ;  /* 0x000000ffff067224 */ /* 0x001fe400078e0002 */
[----:B------:R-:W-:Y:S02]  /*34a0*/  IMAD.MOV.U32 R2, RZ, RZ, R4 ;  /* 0x000000ffff027224 */ /* 0x000fe400078e0004 */
[----:B------:R-:W-:-:S04]  /*34b0*/  IMAD.MOV.U32 R3, RZ, RZ, 0x0 ;  /* 0x00000000ff037424 */ /* 0x000fc800078e00ff */
[----:B------:R-:W-:Y:S05]  /*34c0*/  RET.REL.NODEC R2 `(_Z22SetMinimumOnLab_9SeedsiiiPKdS0_S0_S0_S0_S0_S0_S0_S0_S0_PiPdd) ;  /* 0xffffffc802cc7950 */ /* 0x000fea0003c3ffff */
.L_x_46:
[----:B------:R-:W-:-:S00]  /*34d0*/  BRA `(.L_x_46) ;  /* 0xfffffffc00fc7947 */ /* 0x000fc0000383ffff */
[----:B------:R-:W-:-:S00]  /*34e0*/  NOP ;  /* 0x0000000000007918 */ /* 0x000fc00000000000 */
        /* <DEDUP_REMOVED lines=9> */
.L_x_49:


//--------------------- .nv.global.init           --------------------------
	.section	.nv.global.init,"aw",@progbits
.nv.global.init:
	.type		$str$1,@object
	.size		$str$1,($str - $str$1)
$str$1:
        /*0000*/ 	.byte	0x2f, 0x74, 0x6d, 0x70, 0x2f, 0x73, 0x61, 0x73, 0x73, 0x5f, 0x63, 0x75, 0x5f, 0x34, 0x34, 0x7a
        /*0010*/ 	.byte	0x77, 0x79, 0x75, 0x32, 0x61, 0x2f, 0x6b, 0x2e, 0x63, 0x75, 0x00
	.type		$str,@object
	.size		$str,(__unnamed_1 - $str)
$str:
        /*001b*/ 	.byte	0x6c, 0x61, 0x62, 0x65, 0x6c, 0x73, 0x5f, 0x69, 0x6e, 0x64, 0x20, 0x3e, 0x3d, 0x20, 0x2d, 0x31
        /*002b*/ 	.byte	0x20, 0x26, 0x26, 0x20, 0x6c, 0x61, 0x62, 0x65, 0x6c, 0x73, 0x5f, 0x69, 0x6e, 0x64, 0x3c, 0x6b
        /*003b*/ 	.byte	0x73, 0x65, 0x65, 0x64, 0x73, 0x53, 0x69, 0x7a, 0x65, 0x00
	.type		__unnamed_1,@object
	.size		__unnamed_1,(.L_0 - __unnamed_1)
__unnamed_1:
        /*0045*/ 	.byte	0x76, 0x6f, 0x69, 0x64, 0x20, 0x53, 0x65, 0x74, 0x4d, 0x69, 0x6e, 0x69, 0x6d, 0x75, 0x6d, 0x4f
        /* <DEDUP_REMOVED lines=13> */
        /*0125*/ 	.byte	0x6c, 0x65, 0x29, 0x00
.L_0:


//--------------------- .nv.shared.reserved.0     --------------------------
	.section	.nv.shared.reserved.0,"aw",@nobits
	.weak		__nv_reservedSMEM_offset_0_alias
	.size		__nv_reservedSMEM_offset_0_alias, 0, 64
	.other		__nv_reservedSMEM_offset_0_alias,@"STO_CUDA_RESERVED_SHARED STV_DEFAULT"
__nv_reservedSMEM_offset_0_alias:
	.zero		0
	.zero		64


//--------------------- .nv.constant0._Z22SetMinimumOnLab_9SeedsiiiPKdS0_S0_S0_S0_S0_S0_S0_S0_S0_PiPdd --------------------------
	.section	.nv.constant0._Z22SetMinimumOnLab_9SeedsiiiPKdS0_S0_S0_S0_S0_S0_S0_S0_S0_PiPdd,"a",@progbits
	.sectionflags	@""
	.align	4
.nv.constant0._Z22SetMinimumOnLab_9SeedsiiiPKdS0_S0_S0_S0_S0_S0_S0_S0_S0_PiPdd:
	.zero		1016


//--------------------- SYMBOLS --------------------------

	.type		.nv.reservedSmem.offset0,@object
	.size		.nv.reservedSmem.offset0,0x4
	.type		__assertfail,@function
